	.target	sm_80

	.elftype	@"ET_EXEC"


//--------------------- .note.nv.tkinfo           --------------------------
	.section	.note.nv.tkinfo,"",@"SHT_NOTE"
	.sectionflags	@"SHF_NOTE_NV_TKINFO"
	.tkinfo
        /*0018*/ 	.word	0x00000002
        /*0030*/ 	.string	""
        /*0030*/ 	.string	"ptxas"
        /*0030*/ 	.string	"Cuda compilation tools, release 13.0, V13.0.88"
        /*0030*/ 	.string	"Build cuda_13.0.r13.0/compiler.36424714_0"
        /*0030*/ 	.string	"-v  -suppress-debug-info  -lineinfo  -arch sm_80 "



//--------------------- .note.nv.cuinfo           --------------------------
	.section	.note.nv.cuinfo,"",@"SHT_NOTE"
	.sectionflags	@"SHF_NOTE_NV_CUINFO"
        /*0018*/ 	.short	0x0002
        /*001a*/ 	.short	0x0050
        /*001c*/ 	.short	0x0082
	.zero		2


//--------------------- .nv.info                  --------------------------
	.section	.nv.info,"",@"SHT_CUDA_INFO"
	.align	4


	//----- nvinfo : EIATTR_REGCOUNT
	.align		4
        /*0000*/ 	.byte	0x04, 0x2f
        /*0002*/ 	.short	(.L_2 - .L_1)
	.align		4
.L_1:
        /*0004*/ 	.word	index@(attn_fwd)
        /*0008*/ 	.word	0x00000080


	//----- nvinfo : EIATTR_FRAME_SIZE
	.align		4
.L_2:
        /*000c*/ 	.byte	0x04, 0x11
        /*000e*/ 	.short	(.L_4 - .L_3)
	.align		4
.L_3:
        /*0010*/ 	.word	index@(attn_fwd)
        /*0014*/ 	.word	0x00000000


	//----- nvinfo : EIATTR_MIN_STACK_SIZE
	.align		4
.L_4:
        /*0018*/ 	.byte	0x04, 0x12
        /*001a*/ 	.short	(.L_6 - .L_5)
	.align		4
.L_5:
        /*001c*/ 	.word	index@(attn_fwd)
        /*0020*/ 	.word	0x00000000
.L_6:


//--------------------- .nv.info.attn_fwd         --------------------------
	.section	.nv.info.attn_fwd,"",@"SHT_CUDA_INFO"
	.sectionflags	@""
	.align	4


	//----- nvinfo : EIATTR_CUDA_API_VERSION
	.align		4
        /*0000*/ 	.byte	0x04, 0x37
        /*0002*/ 	.short	(.L_8 - .L_7)
.L_7:
        /*0004*/ 	.word	0x00000082


	//----- nvinfo : EIATTR_SW2861232_WAR
	.align		4
.L_8:
        /*0008*/ 	.byte	0x01, 0x35
	.zero		2


	//----- nvinfo : EIATTR_PARAM_CBANK
	.align		4
        /*000c*/ 	.byte	0x04, 0x0a
        /*000e*/ 	.short	(.L_10 - .L_9)
	.align		4
.L_9:
        /*0010*/ 	.word	index@(.nv.constant0.attn_fwd)
        /*0014*/ 	.short	0x0160
        /*0016*/ 	.short	0x0088


	//----- nvinfo : EIATTR_CBANK_PARAM_SIZE
	.align		4
.L_10:
        /*0018*/ 	.byte	0x03, 0x19
        /*001a*/ 	.short	0x0088


	//----- nvinfo : EIATTR_KPARAM_INFO
	.align		4
        /*001c*/ 	.byte	0x04, 0x17
        /*001e*/ 	.short	(.L_12 - .L_11)
.L_11:
        /*0020*/ 	.word	0x00000000
        /*0024*/ 	.short	0x0019
        /*0026*/ 	.short	0x0080
        /*0028*/ 	.byte	0x00, 0xf4, 0x21, 0x00


	//----- nvinfo : EIATTR_KPARAM_INFO
	.align		4
.L_12:
        /*002c*/ 	.byte	0x04, 0x17
        /*002e*/ 	.short	(.L_14 - .L_13)
.L_13:
        /*0030*/ 	.word	0x00000000
        /*0034*/ 	.short	0x0018
        /*0036*/ 	.short	0x0078
        /*0038*/ 	.byte	0x00, 0xf4, 0x21, 0x00


	//----- nvinfo : EIATTR_KPARAM_INFO
	.align		4
.L_14:
        /*003c*/ 	.byte	0x04, 0x17
        /*003e*/ 	.short	(.L_16 - .L_15)
.L_15:
        /*0040*/ 	.word	0x00000000
        /*0044*/ 	.short	0x0017
        /*0046*/ 	.short	0x0070
        /*0048*/ 	.byte	0x00, 0xf0, 0x11, 0x00


	//----- nvinfo : EIATTR_KPARAM_INFO
	.align		4
.L_16:
        /*004c*/ 	.byte	0x04, 0x17
        /*004e*/ 	.short	(.L_18 - .L_17)
.L_17:
        /*0050*/ 	.word	0x00000000
        /*0054*/ 	.short	0x0016
        /*0056*/ 	.short	0x006c
        /*0058*/ 	.byte	0x00, 0xf0, 0x11, 0x00


	//----- nvinfo : EIATTR_KPARAM_INFO
	.align		4
.L_18:
        /*005c*/ 	.byte	0x04, 0x17
        /*005e*/ 	.short	(.L_20 - .L_19)
.L_19:
        /*0060*/ 	.word	0x00000000
        /*0064*/ 	.short	0x0015
        /*0066*/ 	.short	0x0068
        /*0068*/ 	.byte	0x00, 0xf0, 0x11, 0x00


	//----- nvinfo : EIATTR_KPARAM_INFO
	.align		4
.L_20:
        /*006c*/ 	.byte	0x04, 0x17
        /*006e*/ 	.short	(.L_22 - .L_21)
.L_21:
        /*0070*/ 	.word	0x00000000
        /*0074*/ 	.short	0x0014
        /*0076*/ 	.short	0x0064
        /*0078*/ 	.byte	0x00, 0xf0, 0x11, 0x00


	//----- nvinfo : EIATTR_KPARAM_INFO
	.align		4
.L_22:
        /*007c*/ 	.byte	0x04, 0x17
        /*007e*/ 	.short	(.L_24 - .L_23)
.L_23:
        /*0080*/ 	.word	0x00000000
        /*0084*/ 	.short	0x0013
        /*0086*/ 	.short	0x0060
        /*0088*/ 	.byte	0x00, 0xf0, 0x11, 0x00


	//----- nvinfo : EIATTR_KPARAM_INFO
	.align		4
.L_24:
        /*008c*/ 	.byte	0x04, 0x17
        /*008e*/ 	.short	(.L_26 - .L_25)
.L_25:
        /*0090*/ 	.word	0x00000000
        /*0094*/ 	.short	0x0012
        /*0096*/ 	.short	0x005c
        /*0098*/ 	.byte	0x00, 0xf0, 0x11, 0x00


	//----- nvinfo : EIATTR_KPARAM_INFO
	.align		4
.L_26:
        /*009c*/ 	.byte	0x04, 0x17
        /*009e*/ 	.short	(.L_28 - .L_27)
.L_27:
        /*00a0*/ 	.word	0x00000000
        /*00a4*/ 	.short	0x0011
        /*00a6*/ 	.short	0x0058
        /*00a8*/ 	.byte	0x00, 0xf0, 0x11, 0x00


	//----- nvinfo : EIATTR_KPARAM_INFO
	.align		4
.L_28:
        /*00ac*/ 	.byte	0x04, 0x17
        /*00ae*/ 	.short	(.L_30 - .L_29)
.L_29:
        /*00b0*/ 	.word	0x00000000
        /*00b4*/ 	.short	0x0010
        /*00b6*/ 	.short	0x0054
        /*00b8*/ 	.byte	0x00, 0xf0, 0x11, 0x00


	//----- nvinfo : EIATTR_KPARAM_INFO
	.align		4
.L_30:
        /*00bc*/ 	.byte	0x04, 0x17
        /*00be*/ 	.short	(.L_32 - .L_31)
.L_31:
        /*00c0*/ 	.word	0x00000000
        /*00c4*/ 	.short	0x000f
        /*00c6*/ 	.short	0x0050
        /*00c8*/ 	.byte	0x00, 0xf0, 0x11, 0x00


	//----- nvinfo : EIATTR_KPARAM_INFO
	.align		4
.L_32:
        /*00cc*/ 	.byte	0x04, 0x17
        /*00ce*/ 	.short	(.L_34 - .L_33)
.L_33:
        /*00d0*/ 	.word	0x00000000
        /*00d4*/ 	.short	0x000e
        /*00d6*/ 	.short	0x004c
        /*00d8*/ 	.byte	0x00, 0xf0, 0x11, 0x00


	//----- nvinfo : EIATTR_KPARAM_INFO
	.align		4
.L_34:
        /*00dc*/ 	.byte	0x04, 0x17
        /*00de*/ 	.short	(.L_36 - .L_35)
.L_35:
        /*00e0*/ 	.word	0x00000000
        /*00e4*/ 	.short	0x000d
        /*00e6*/ 	.short	0x0048
        /*00e8*/ 	.byte	0x00, 0xf0, 0x11, 0x00


	//----- nvinfo : EIATTR_KPARAM_INFO
	.align		4
.L_36:
        /*00ec*/ 	.byte	0x04, 0x17
        /*00ee*/ 	.short	(.L_38 - .L_37)
.L_37:
        /*00f0*/ 	.word	0x00000000
        /*00f4*/ 	.short	0x000c
        /*00f6*/ 	.short	0x0044
        /*00f8*/ 	.byte	0x00, 0xf0, 0x11, 0x00


	//----- nvinfo : EIATTR_KPARAM_INFO
	.align		4
.L_38:
        /*00fc*/ 	.byte	0x04, 0x17
        /*00fe*/ 	.short	(.L_40 - .L_39)
.L_39:
        /*0100*/ 	.word	0x00000000
        /*0104*/ 	.short	0x000b
        /*0106*/ 	.short	0x0040
        /*0108*/ 	.byte	0x00, 0xf0, 0x11, 0x00


	//----- nvinfo : EIATTR_KPARAM_INFO
	.align		4
.L_40:
        /*010c*/ 	.byte	0x04, 0x17
        /*010e*/ 	.short	(.L_42 - .L_41)
.L_41:
        /*0110*/ 	.word	0x00000000
        /*0114*/ 	.short	0x000a
        /*0116*/ 	.short	0x003c
        /*0118*/ 	.byte	0x00, 0xf0, 0x11, 0x00


	//----- nvinfo : EIATTR_KPARAM_INFO
	.align		4
.L_42:
        /*011c*/ 	.byte	0x04, 0x17
        /*011e*/ 	.short	(.L_44 - .L_43)
.L_43:
        /*0120*/ 	.word	0x00000000
        /*0124*/ 	.short	0x0009
        /*0126*/ 	.short	0x0038
        /*0128*/ 	.byte	0x00, 0xf0, 0x11, 0x00


	//----- nvinfo : EIATTR_KPARAM_INFO
	.align		4
.L_44:
        /*012c*/ 	.byte	0x04, 0x17
        /*012e*/ 	.short	(.L_46 - .L_45)
.L_45:
        /*0130*/ 	.word	0x00000000
        /*0134*/ 	.short	0x0008
        /*0136*/ 	.short	0x0034
        /*0138*/ 	.byte	0x00, 0xf0, 0x11, 0x00


	//----- nvinfo : EIATTR_KPARAM_INFO
	.align		4
.L_46:
        /*013c*/ 	.byte	0x04, 0x17
        /*013e*/ 	.short	(.L_48 - .L_47)
.L_47:
        /*0140*/ 	.word	0x00000000
        /*0144*/ 	.short	0x0007
        /*0146*/ 	.short	0x0030
        /*0148*/ 	.byte	0x00, 0xf0, 0x11, 0x00


	//----- nvinfo : EIATTR_KPARAM_INFO
	.align		4
.L_48:
        /*014c*/ 	.byte	0x04, 0x17
        /*014e*/ 	.short	(.L_50 - .L_49)
.L_49:
        /*0150*/ 	.word	0x00000000
        /*0154*/ 	.short	0x0006
        /*0156*/ 	.short	0x002c
        /*0158*/ 	.byte	0x00, 0xf0, 0x11, 0x00


	//----- nvinfo : EIATTR_KPARAM_INFO
	.align		4
.L_50:
        /*015c*/ 	.byte	0x04, 0x17
        /*015e*/ 	.short	(.L_52 - .L_51)
.L_51:
        /*0160*/ 	.word	0x00000000
        /*0164*/ 	.short	0x0005
        /*0166*/ 	.short	0x0028
        /*0168*/ 	.byte	0x00, 0xf0, 0x11, 0x00


	//----- nvinfo : EIATTR_KPARAM_INFO
	.align		4
.L_52:
        /*016c*/ 	.byte	0x04, 0x17
        /*016e*/ 	.short	(.L_54 - .L_53)
.L_53:
        /*0170*/ 	.word	0x00000000
        /*0174*/ 	.short	0x0004
        /*0176*/ 	.short	0x0020
        /*0178*/ 	.byte	0x00, 0xf4, 0x21, 0x00


	//----- nvinfo : EIATTR_KPARAM_INFO
	.align		4
.L_54:
        /*017c*/ 	.byte	0x04, 0x17
        /*017e*/ 	.short	(.L_56 - .L_55)
.L_55:
        /*0180*/ 	.word	0x00000000
        /*0184*/ 	.short	0x0003
        /*0186*/ 	.short	0x0018
        /*0188*/ 	.byte	0x00, 0xf4, 0x21, 0x00


	//----- nvinfo : EIATTR_KPARAM_INFO
	.align		4
.L_56:
        /*018c*/ 	.byte	0x04, 0x17
        /*018e*/ 	.short	(.L_58 - .L_57)
.L_57:
        /*0190*/ 	.word	0x00000000
        /*0194*/ 	.short	0x0002
        /*0196*/ 	.short	0x0010
        /*0198*/ 	.byte	0x00, 0xf4, 0x21, 0x00


	//----- nvinfo : EIATTR_KPARAM_INFO
	.align		4
.L_58:
        /*019c*/ 	.byte	0x04, 0x17
        /*019e*/ 	.short	(.L_60 - .L_59)
.L_59:
        /*01a0*/ 	.word	0x00000000
        /*01a4*/ 	.short	0x0001
        /*01a6*/ 	.short	0x0008
        /*01a8*/ 	.byte	0x00, 0xf4, 0x21, 0x00


	//----- nvinfo : EIATTR_KPARAM_INFO
	.align		4
.L_60:
        /*01ac*/ 	.byte	0x04, 0x17
        /*01ae*/ 	.short	(.L_62 - .L_61)
.L_61:
        /*01b0*/ 	.word	0x00000000
        /*01b4*/ 	.short	0x0000
        /*01b6*/ 	.short	0x0000
        /*01b8*/ 	.byte	0x00, 0xf4, 0x21, 0x00


	//----- nvinfo : EIATTR_MAXREG_COUNT
	.align		4
.L_62:
        /*01bc*/ 	.byte	0x03, 0x1b
        /*01be*/ 	.short	0x00ff


	//----- nvinfo : EIATTR_NUM_BARRIERS
	.align		4
        /*01c0*/ 	.byte	0x02, 0x4c
        /*01c2*/ 	.byte	0x01
	.zero		1


	//----- nvinfo : EIATTR_MERCURY_ISA_VERSION
	.align		4
        /*01c4*/ 	.byte	0x03, 0x5f
        /*01c6*/ 	.short	0x0000


	//----- nvinfo : EIATTR_COOP_GROUP_MASK_REGIDS
	.align		4
        /*01c8*/ 	.byte	0x04, 0x29
        /*01ca*/ 	.short	(.L_64 - .L_63)


	//   ....[0]....
.L_63:
        /*01cc*/ 	.word	0xffffffff


	//   ....[1]....
        /*01d0*/ 	.word	0xffffffff


	//   ....[2]....
        /*01d4*/ 	.word	0xffffffff


	//   ....[3]....
        /*01d8*/ 	.word	0xffffffff


	//   ....[4]....
        /*01dc*/ 	.word	0xffffffff


	//   ....[5]....
        /*01e0*/ 	.word	0xffffffff


	//   ....[6]....
        /*01e4*/ 	.word	0xffffffff


	//   ....[7]....
        /*01e8*/ 	.word	0xffffffff


	//----- nvinfo : EIATTR_COOP_GROUP_INSTR_OFFSETS
	.align		4
.L_64:
        /*01ec*/ 	.byte	0x04, 0x28
        /*01ee*/ 	.short	(.L_66 - .L_65)


	//   ....[0]....
.L_65:
        /*01f0*/ 	.word	0x00001a10


	//   ....[1]....
        /*01f4*/ 	.word	0x00001ae0


	//   ....[2]....
        /*01f8*/ 	.word	0x00001af0


	//   ....[3]....
        /*01fc*/ 	.word	0x00001b30


	//   ....[4]....
        /*0200*/ 	.word	0x000022d0


	//   ....[5]....
        /*0204*/ 	.word	0x000022e0


	//   ....[6]....
        /*0208*/ 	.word	0x000023d0


	//   ....[7]....
        /*020c*/ 	.word	0x000023e0


	//----- nvinfo : EIATTR_EXIT_INSTR_OFFSETS
	.align		4
.L_66:
        /*0210*/ 	.byte	0x04, 0x1c
        /*0212*/ 	.short	(.L_68 - .L_67)


	//   ....[0]....
.L_67:
        /*0214*/ 	.word	0x00003dc0


	//   ....[1]....
        /*0218*/ 	.word	0x00003e60


	//----- nvinfo : EIATTR_REQNTID
	.align		4
.L_68:
        /*021c*/ 	.byte	0x04, 0x10
        /*021e*/ 	.short	(.L_70 - .L_69)
.L_69:
        /*0220*/ 	.word	0x00000100
        /*0224*/ 	.word	0x00000001
        /*0228*/ 	.word	0x00000001
.L_70:


//--------------------- .nv.callgraph             --------------------------
	.section	.nv.callgraph,"",@"SHT_CUDA_CALLGRAPH"
	.align	4
	.sectionentsize	8
	.align		4
        /*0000*/ 	.word	0x00000000
	.align		4
        /*0004*/ 	.word	0xffffffff
	.align		4
        /*0008*/ 	.word	0x00000000
	.align		4
        /*000c*/ 	.word	0xfffffffe
	.align		4
        /*0010*/ 	.word	0x00000000
	.align		4
        /*0014*/ 	.word	0xfffffffd
	.align		4
        /*0018*/ 	.word	0x00000000
	.align		4
        /*001c*/ 	.word	0xfffffffc


//--------------------- .nv.rel.action            --------------------------
	.section	.nv.rel.action,"",@"SHT_CUDA_RELOCINFO"
	.align	8
	.sectionentsize	8
        /*0000*/ 	.byte	0x73, 0x00, 0x00, 0x00, 0x00, 0x00, 0x00, 0x00, 0x00, 0x00, 0x00, 0x11, 0x25, 0x00, 0x05, 0x36


//--------------------- .nv.constant4             --------------------------
	.section	.nv.constant4,"a",@progbits
	.align	8
	.align		8
.nv.constant4:
        /*0000*/ 	.dword	_$_str


//--------------------- .nv.constant0.attn_fwd    --------------------------
	.section	.nv.constant0.attn_fwd,"a",@progbits
	.sectionflags	@""
	.align	4
.nv.constant0.attn_fwd:
	.zero		488


//--------------------- .text.attn_fwd            --------------------------
	.section	.text.attn_fwd,"ax",@progbits
	.sectioninfo	@"SHI_REGISTERS=128"
	.align	128
        .global         attn_fwd
        .type           attn_fwd,@function
        .size           attn_fwd,(.L_x_4 - attn_fwd)
        .other          attn_fwd,@"STO_CUDA_ENTRY STV_DEFAULT"
attn_fwd:
.text.attn_fwd:
[----:B------:R-:W-:Y:S02]  /*0000*/  IMAD.MOV.U32 R1, RZ, RZ, c[0x0][0x28] ;  /* 0x00000a00ff017624 */ /* 0x000fe400078e00ff */
[----:B------:R-:W0:Y:S01]  /*0010*/  S2R R72, SR_TID.X ;  /* 0x0000000000487919 */ /* 0x000e220000002100 */
[----:B------:R-:W-:-:S03]  /*0020*/  ULDC.64 UR4, c[0x0][0x118] ;  /* 0x0000460000047ab9 */ /* 0x000fc60000000a00 */
[----:B------:R-:W1:Y:S04]  /*0030*/  S2R R3, SR_CTAID.X ;  /* 0x0000000000037919 */ /* 0x000e680000002500 */
[----:B------:R-:W2:Y:S01]  /*0040*/  S2R R73, SR_CTAID.Y ;  /* 0x0000000000497919 */ /* 0x000ea20000002600 */
[----:B0-----:R-:W-:-:S05]  /*0050*/  LOP3.LUT R0, R72, 0x7f, RZ, 0xc0, !PT ;  /* 0x0000007f48007812 */ /* 0x001fca00078ec0ff */
[----:B-1----:R-:W-:Y:S01]  /*0060*/  IMAD R4, R3, 0x80, R0 ;  /* 0x0000008003047824 */ /* 0x002fe200078e0200 */
[----:B------:R-:W-:Y:S01]  /*0070*/  SHF.R.U32.HI R3, RZ, 0x7, R72 ;  /* 0x00000007ff037819 */ /* 0x000fe20000011648 */
[----:B--2---:R-:W-:Y:S02]  /*0080*/  IMAD R2, R73, c[0x0][0x190], RZ ;  /* 0x0000640049027a24 */ /* 0x004fe400078e02ff */
[----:B------:R-:W-:Y:S01]  /*0090*/  IMAD R5, R4, c[0x0][0x194], RZ ;  /* 0x0000650004057a24 */ /* 0x000fe200078e02ff */
[----:B------:R-:W-:Y:S01]  /*00a0*/  SGXT.U32 R7, R3, 0x1 ;  /* 0x000000010307781a */ /* 0x000fe20000000000 */
[----:B------:R-:W-:Y:S01]  /*00b0*/  IMAD.SHL.U32 R3, R2, 0x2, RZ ;  /* 0x0000000202037824 */ /* 0x000fe200078e00ff */
[----:B------:R-:W-:Y:S01]  /*00c0*/  MOV R4, c[0x0][0x198] ;  /* 0x0000660000047a02 */ /* 0x000fe20000000f00 */
[----:B------:R-:W-:Y:S02]  /*00d0*/  IMAD.SHL.U32 R6, R5, 0x2, RZ ;  /* 0x0000000205067824 */ /* 0x000fe400078e00ff */
[----:B------:R-:W-:-:S02]  /*00e0*/  IMAD R7, R7, c[0x0][0x198], RZ ;  /* 0x0000660007077a24 */ /* 0x000fc400078e02ff */
[----:B------:R-:W-:Y:S01]  /*00f0*/  IMAD.HI R2, R2, 0x2, RZ ;  /* 0x0000000202027827 */ /* 0x000fe200078e02ff */
[----:B------:R-:W-:Y:S02]  /*0100*/  IADD3 R3, P0, P1, R6, c[0x0][0x160], R3 ;  /* 0x0000580006037a10 */ /* 0x000fe4000791e003 */
[----:B------:R-:W-:Y:S01]  /*0110*/  LEA R11, R4, R7, 0x1 ;  /* 0x00000007040b7211 */ /* 0x000fe200078e08ff */
[----:B------:R-:W-:-:S04]  /*0120*/  IMAD.HI R5, R5, 0x2, RZ ;  /* 0x0000000205057827 */ /* 0x000fc800078e02ff */
[C---:B------:R-:W-:Y:S01]  /*0130*/  IMAD R13, R4.reuse, 0x2, R11 ;  /* 0x00000002040d7824 */ /* 0x040fe200078e020b */
[----:B------:R-:W-:Y:S02]  /*0140*/  IADD3.X R2, R5, c[0x0][0x164], R2, P0, P1 ;  /* 0x0000590005027a10 */ /* 0x000fe400007e2402 */
[-C--:B------:R-:W-:Y:S02]  /*0150*/  LEA R8, P0, R7, R3.reuse, 0x1 ;  /* 0x0000000307087211 */ /* 0x080fe400078008ff */
[-C--:B------:R-:W-:Y:S02]  /*0160*/  LEA R10, P1, R11, R3.reuse, 0x1 ;  /* 0x000000030b0a7211 */ /* 0x080fe400078208ff */
[-C--:B------:R-:W-:Y:S01]  /*0170*/  LEA.HI.X.SX32 R9, R7, R2.reuse, 0x1, P0 ;  /* 0x0000000207097211 */ /* 0x080fe200000f0eff */
[C---:B------:R-:W-:Y:S01]  /*0180*/  IMAD R7, R4.reuse, 0x2, R13 ;  /* 0x0000000204077824 */ /* 0x040fe200078e020d */
[----:B------:R-:W-:Y:S02]  /*0190*/  LEA R12, P0, R13, R3, 0x1 ;  /* 0x000000030d0c7211 */ /* 0x000fe400078008ff */
[----:B------:R-:W-:Y:S01]  /*01a0*/  LEA.HI.X.SX32 R11, R11, R2, 0x1, P1 ;  /* 0x000000020b0b7211 */ /* 0x000fe200008f0eff */
[----:B------:R0:W2:Y:S01]  /*01b0*/  LDG.E.U16 R5, [R8.64] ;  /* 0x0000000408057981 */ /* 0x0000a2000c1e1500 */
[----:B------:R-:W-:-:S02]  /*01c0*/  LEA R17, R4, R7, 0x1 ;  /* 0x0000000704117211 */ /* 0x000fc400078e08ff */
[-C--:B------:R-:W-:Y:S01]  /*01d0*/  LEA.HI.X.SX32 R13, R13, R2.reuse, 0x1, P0 ;  /* 0x000000020d0d7211 */ /* 0x080fe200000f0eff */
[----:B------:R1:W3:Y:S01]  /*01e0*/  LDG.E.U16 R6, [R10.64] ;  /* 0x000000040a067981 */ /* 0x0002e2000c1e1500 */
[-C--:B------:R-:W-:Y:S01]  /*01f0*/  LEA R14, P0, R7, R3.reuse, 0x1 ;  /* 0x00000003070e7211 */ /* 0x080fe200078008ff */
[C---:B------:R-:W-:Y:S01]  /*0200*/  IMAD R19, R4.reuse, 0x2, R17 ;  /* 0x0000000204137824 */ /* 0x040fe200078e0211 */
[-C--:B------:R-:W-:Y:S02]  /*0210*/  LEA R16, P1, R17, R3.reuse, 0x1 ;  /* 0x0000000311107211 */ /* 0x080fe400078208ff */
[-C--:B------:R-:W-:Y:S01]  /*0220*/  LEA.HI.X.SX32 R15, R7, R2.reuse, 0x1, P0 ;  /* 0x00000002070f7211 */ /* 0x080fe200000f0eff */
[----:B0-----:R-:W-:Y:S01]  /*0230*/  IMAD R9, R4, 0x2, R19 ;  /* 0x0000000204097824 */ /* 0x001fe200078e0213 */
[----:B------:R-:W-:Y:S01]  /*0240*/  LEA R18, P0, R19, R3, 0x1 ;  /* 0x0000000313127211 */ /* 0x000fe200078008ff */
[----:B------:R0:W4:Y:S01]  /*0250*/  LDG.E.U16 R7, [R12.64] ;  /* 0x000000040c077981 */ /* 0x000122000c1e1500 */
[----:B------:R-:W-:-:S02]  /*0260*/  LEA.HI.X.SX32 R17, R17, R2, 0x1, P1 ;  /* 0x0000000211117211 */ /* 0x000fc400008f0eff */
[-C--:B------:R-:W-:Y:S01]  /*0270*/  LEA.HI.X.SX32 R19, R19, R2.reuse, 0x1, P0 ;  /* 0x0000000213137211 */ /* 0x080fe200000f0eff */
[----:B------:R5:W3:Y:S01]  /*0280*/  LDG.E.U16 R8, [R14.64] ;  /* 0x000000040e087981 */ /* 0x000ae2000c1e1500 */
[C---:B-1----:R-:W-:Y:S02]  /*0290*/  LEA R10, P0, R9.reuse, R3, 0x1 ;  /* 0x00000003090a7211 */ /* 0x042fe400078008ff */
[----:B------:R-:W-:Y:S01]  /*02a0*/  LEA R21, R4, R9, 0x1 ;  /* 0x0000000904157211 */ /* 0x000fe200078e08ff */
[----:B------:R1:W3:Y:S01]  /*02b0*/  LDG.E.U16 R24, [R16.64] ;  /* 0x0000000410187981 */ /* 0x0002e2000c1e1500 */
[----:B------:R-:W-:-:S03]  /*02c0*/  LEA.HI.X.SX32 R11, R9, R2, 0x1, P0 ;  /* 0x00000002090b7211 */ /* 0x000fc600000f0eff */
[C---:B------:R-:W-:Y:S01]  /*02d0*/  IMAD R9, R4.reuse, 0x2, R21 ;  /* 0x0000000204097824 */ /* 0x040fe200078e0215 */
[-C--:B0-----:R-:W-:Y:S01]  /*02e0*/  LEA R12, P0, R21, R3.reuse, 0x1 ;  /* 0x00000003150c7211 */ /* 0x081fe200078008ff */
[----:B------:R0:W4:Y:S02]  /*02f0*/  LDG.E.U16 R26, [R18.64] ;  /* 0x00000004121a7981 */ /* 0x000124000c1e1500 */
[C---:B------:R-:W-:Y:S01]  /*0300*/  IMAD R23, R4.reuse, 0x2, R9 ;  /* 0x0000000204177824 */ /* 0x040fe200078e0209 */
[-C--:B------:R-:W-:Y:S01]  /*0310*/  LEA R20, P1, R9, R3.reuse, 0x1 ;  /* 0x0000000309147211 */ /* 0x080fe200078208ff */
[----:B------:R0:W4:Y:S01]  /*0320*/  LDG.E.U16 R28, [R10.64] ;  /* 0x000000040a1c7981 */ /* 0x000122000c1e1500 */
[-C--:B------:R-:W-:Y:S02]  /*0330*/  LEA.HI.X.SX32 R13, R21, R2.reuse, 0x1, P0 ;  /* 0x00000002150d7211 */ /* 0x080fe400000f0eff */
[----:B------:R-:W-:Y:S02]  /*0340*/  LEA.HI.X.SX32 R21, R9, R2, 0x1, P1 ;  /* 0x0000000209157211 */ /* 0x000fe400008f0eff */
[----:B-----5:R-:W-:Y:S01]  /*0350*/  LEA R14, P0, R23, R3, 0x1 ;  /* 0x00000003170e7211 */ /* 0x020fe200078008ff */
[----:B------:R5:W4:Y:S01]  /*0360*/  LDG.E.U16 R30, [R12.64] ;  /* 0x000000040c1e7981 */ /* 0x000b22000c1e1500 */
[----:B------:R-:W-:-:S02]  /*0370*/  LEA R9, R4, R23, 0x1 ;  /* 0x0000001704097211 */ /* 0x000fc400078e08ff */
[-C--:B------:R-:W-:Y:S01]  /*0380*/  LEA.HI.X.SX32 R15, R23, R2.reuse, 0x1, P0 ;  /* 0x00000002170f7211 */ /* 0x080fe200000f0eff */
[----:B------:R5:W4:Y:S01]  /*0390*/  LDG.E.U16 R31, [R20.64] ;  /* 0x00000004141f7981 */ /* 0x000b22000c1e1500 */
[CC--:B-1----:R-:W-:Y:S01]  /*03a0*/  LEA R16, P0, R9.reuse, R3.reuse, 0x1 ;  /* 0x0000000309107211 */ /* 0x0c2fe200078008ff */
[C---:B0-----:R-:W-:Y:S02]  /*03b0*/  IMAD R19, R4.reuse, 0x2, R9 ;  /* 0x0000000204137824 */ /* 0x041fe400078e0209 */
[----:B------:R0:W4:Y:S01]  /*03c0*/  LDG.E.U16 R32, [R14.64] ;  /* 0x000000040e207981 */ /* 0x000122000c1e1500 */
[----:B------:R-:W-:Y:S01]  /*03d0*/  LEA.HI.X.SX32 R17, R9, R2, 0x1, P0 ;  /* 0x0000000209117211 */ /* 0x000fe200000f0eff */
[----:B------:R-:W-:Y:S01]  /*03e0*/  IMAD R9, R4, 0x2, R19 ;  /* 0x0000000204097824 */ /* 0x000fe200078e0213 */
[----:B------:R-:W-:-:S03]  /*03f0*/  LEA R10, P0, R19, R3, 0x1 ;  /* 0x00000003130a7211 */ /* 0x000fc600078008ff */
[----:B------:R1:W4:Y:S01]  /*0400*/  LDG.E.U16 R33, [R16.64] ;  /* 0x0000000410217981 */ /* 0x000322000c1e1500 */
[----:B------:R-:W-:Y:S02]  /*0410*/  LEA R18, P1, R9, R3, 0x1 ;  /* 0x0000000309127211 */ /* 0x000fe400078208ff */
[C---:B------:R-:W-:Y:S02]  /*0420*/  LEA R23, R4.reuse, R9, 0x1 ;  /* 0x0000000904177211 */ /* 0x040fe400078e08ff */
[-C--:B------:R-:W-:Y:S02]  /*0430*/  LEA.HI.X.SX32 R11, R19, R2.reuse, 0x1, P0 ;  /* 0x00000002130b7211 */ /* 0x080fe400000f0eff */
[-C--:B------:R-:W-:Y:S01]  /*0440*/  LEA.HI.X.SX32 R19, R9, R2.reuse, 0x1, P1 ;  /* 0x0000000209137211 */ /* 0x080fe200008f0eff */
[C---:B------:R-:W-:Y:S01]  /*0450*/  IMAD R9, R4.reuse, 0x2, R23 ;  /* 0x0000000204097824 */ /* 0x040fe200078e0217 */
[CC--:B-----5:R-:W-:Y:S01]  /*0460*/  LEA R12, P0, R23.reuse, R3.reuse, 0x1 ;  /* 0x00000003170c7211 */ /* 0x0e0fe200078008ff */
[----:B------:R5:W4:Y:S02]  /*0470*/  LDG.E.U16 R34, [R10.64] ;  /* 0x000000040a227981 */ /* 0x000b24000c1e1500 */
[----:B------:R-:W-:Y:S01]  /*0480*/  IMAD R21, R4, 0x2, R9 ;  /* 0x0000000204157824 */ /* 0x000fe200078e0209 */
[----:B------:R-:W-:Y:S01]  /*0490*/  LEA.HI.X.SX32 R13, R23, R2, 0x1, P0 ;  /* 0x00000002170d7211 */ /* 0x000fe200000f0eff */
[----:B------:R5:W4:Y:S01]  /*04a0*/  LDG.E.U16 R35, [R18.64] ;  /* 0x0000000412237981 */ /* 0x000b22000c1e1500 */
[----:B0-----:R-:W-:-:S02]  /*04b0*/  LEA R14, P0, R9, R3, 0x1 ;  /* 0x00000003090e7211 */ /* 0x001fc400078008ff */
[----:B------:R-:W-:Y:S01]  /*04c0*/  LEA R23, R4, R21, 0x1 ;  /* 0x0000001504177211 */ /* 0x000fe200078e08ff */
[----:B------:R0:W4:Y:S01]  /*04d0*/  LDG.E.U16 R36, [R12.64] ;  /* 0x000000040c247981 */ /* 0x000122000c1e1500 */
[----:B------:R-:W-:-:S03]  /*04e0*/  LEA.HI.X.SX32 R15, R9, R2, 0x1, P0 ;  /* 0x00000002090f7211 */ /* 0x000fc600000f0eff */
[C---:B------:R-:W-:Y:S01]  /*04f0*/  IMAD R9, R4.reuse, 0x2, R23 ;  /* 0x0000000204097824 */ /* 0x040fe200078e0217 */
[C---:B-1----:R-:W-:Y:S01]  /*0500*/  LEA R16, P0, R21.reuse, R3, 0x1 ;  /* 0x0000000315107211 */ /* 0x042fe200078008ff */
[----:B------:R1:W4:Y:S02]  /*0510*/  LDG.E.U16 R37, [R14.64] ;  /* 0x000000040e257981 */ /* 0x000324000c1e1500 */
[----:B------:R-:W-:Y:S01]  /*0520*/  IMAD R25, R4, 0x2, R9 ;  /* 0x0000000204197824 */ /* 0x000fe200078e0209 */
[----:B------:R-:W-:-:S04]  /*0530*/  LEA.HI.X.SX32 R17, R21, R2, 0x1, P0 ;  /* 0x0000000215117211 */ /* 0x000fc800000f0eff */
[----:B------:R-:W-:Y:S01]  /*0540*/  LEA R27, R4, R25, 0x1 ;  /* 0x00000019041b7211 */ /* 0x000fe200078e08ff */
[----:B------:R1:W4:Y:S01]  /*0550*/  LDG.E.U16 R38, [R16.64] ;  /* 0x0000000410267981 */ /* 0x000322000c1e1500 */
[----:B-----5:R-:W-:-:S03]  /*0560*/  LEA R10, P0, R9, R3, 0x1 ;  /* 0x00000003090a7211 */ /* 0x020fc600078008ff */
[C---:B------:R-:W-:Y:S01]  /*0570*/  IMAD R19, R4.reuse, 0x2, R27 ;  /* 0x0000000204137824 */ /* 0x040fe200078e021b */
[-C--:B------:R-:W-:Y:S02]  /*0580*/  LEA.HI.X.SX32 R11, R9, R2.reuse, 0x1, P0 ;  /* 0x00000002090b7211 */ /* 0x080fe400000f0eff */
[-C--:B------:R-:W-:Y:S01]  /*0590*/  LEA R20, P1, R23, R3.reuse, 0x1 ;  /* 0x0000000317147211 */ /* 0x080fe200078208ff */
[C---:B------:R-:W-:Y:S01]  /*05a0*/  IMAD R9, R4.reuse, 0x2, R19 ;  /* 0x0000000204097824 */ /* 0x040fe200078e0213 */
[----:B0-----:R-:W-:Y:S01]  /*05b0*/  LEA R12, P0, R25, R3, 0x1 ;  /* 0x00000003190c7211 */ /* 0x001fe200078008ff */
[----:B------:R0:W5:Y:S01]  /*05c0*/  LDG.E.U16 R40, [R10.64] ;  /* 0x000000040a287981 */ /* 0x000162000c1e1500 */
[-C--:B------:R-:W-:Y:S02]  /*05d0*/  LEA.HI.X.SX32 R21, R23, R2.reuse, 0x1, P1 ;  /* 0x0000000217157211 */ /* 0x080fe400008f0eff */
[C---:B------:R-:W-:Y:S02]  /*05e0*/  LEA R23, R4.reuse, R9, 0x1 ;  /* 0x0000000904177211 */ /* 0x040fe400078e08ff */
[-C--:B------:R-:W-:Y:S01]  /*05f0*/  LEA.HI.X.SX32 R13, R25, R2.reuse, 0x1, P0 ;  /* 0x00000002190d7211 */ /* 0x080fe200000f0eff */
[----:B------:R0:W5:Y:S02]  /*0600*/  LDG.E.U16 R39, [R20.64] ;  /* 0x0000000414277981 */ /* 0x000164000c1e1500 */
[C---:B------:R-:W-:Y:S01]  /*0610*/  IMAD R25, R4.reuse, 0x2, R23 ;  /* 0x0000000204197824 */ /* 0x040fe200078e0217 */
[C---:B-1----:R-:W-:Y:S01]  /*0620*/  LEA R14, P0, R9.reuse, R3, 0x1 ;  /* 0x00000003090e7211 */ /* 0x042fe200078008ff */
[----:B------:R1:W5:Y:S02]  /*0630*/  LDG.E.U16 R41, [R12.64] ;  /* 0x000000040c297981 */ /* 0x000364000c1e1500 */
[----:B0-----:R-:W-:Y:S01]  /*0640*/  IMAD R21, R4, 0x2, R25 ;  /* 0x0000000204157824 */ /* 0x001fe200078e0219 */
[----:B------:R-:W-:-:S04]  /*0650*/  LEA.HI.X.SX32 R15, R9, R2, 0x1, P0 ;  /* 0x00000002090f7211 */ /* 0x000fc800000f0eff */
[----:B------:R-:W-:Y:S01]  /*0660*/  LEA R9, R4, R21, 0x1 ;  /* 0x0000001504097211 */ /* 0x000fe200078e08ff */
[----:B------:R0:W5:Y:S01]  /*0670*/  LDG.E.U16 R43, [R14.64] ;  /* 0x000000040e2b7981 */ /* 0x000162000c1e1500 */
[----:B------:R-:W-:-:S03]  /*0680*/  LEA R18, P1, R19, R3, 0x1 ;  /* 0x0000000313127211 */ /* 0x000fc600078208ff */
[C---:B------:R-:W-:Y:S01]  /*0690*/  IMAD R11, R4.reuse, 0x2, R9 ;  /* 0x00000002040b7824 */ /* 0x040fe200078e0209 */
[-C--:B------:R-:W-:Y:S02]  /*06a0*/  LEA.HI.X.SX32 R19, R19, R2.reuse, 0x1, P1 ;  /* 0x0000000213137211 */ /* 0x080fe400008f0eff */
[-C--:B------:R-:W-:Y:S01]  /*06b0*/  LEA R16, P0, R23, R3.reuse, 0x1 ;  /* 0x0000000317107211 */ /* 0x080fe200078008ff */
[C---:B------:R-:W-:Y:S01]  /*06c0*/  IMAD R29, R4.reuse, 0x2, R11 ;  /* 0x00000002041d7824 */ /* 0x040fe200078e020b */
[-C--:B------:R-:W-:Y:S01]  /*06d0*/  LEA R20, P1, R21, R3.reuse, 0x1 ;  /* 0x0000000315147211 */ /* 0x080fe200078208ff */
[----:B------:R0:W5:Y:S01]  /*06e0*/  LDG.E.U16 R42, [R18.64] ;  /* 0x00000004122a7981 */ /* 0x000162000c1e1500 */
[-C--:B------:R-:W-:Y:S02]  /*06f0*/  LEA.HI.X.SX32 R17, R23, R2.reuse, 0x1, P0 ;  /* 0x0000000217117211 */ /* 0x080fe400000f0eff */
[----:B-1----:R-:W-:Y:S02]  /*0700*/  LEA R12, P0, R9, R3, 0x1 ;  /* 0x00000003090c7211 */ /* 0x002fe400078008ff */
[----:B------:R-:W-:Y:S01]  /*0710*/  LEA.HI.X.SX32 R21, R21, R2, 0x1, P1 ;  /* 0x0000000215157211 */ /* 0x000fe200008f0eff */
[----:B------:R1:W5:Y:S01]  /*0720*/  LDG.E.U16 R44, [R16.64] ;  /* 0x00000004102c7981 */ /* 0x000362000c1e1500 */
[----:B0-----:R-:W-:-:S03]  /*0730*/  LEA R19, R4, R29, 0x1 ;  /* 0x0000001d04137211 */ /* 0x001fc600078e08ff */
[----:B------:R0:W5:Y:S01]  /*0740*/  LDG.E.U16 R45, [R20.64] ;  /* 0x00000004142d7981 */ /* 0x000162000c1e1500 */
[-C--:B------:R-:W-:Y:S02]  /*0750*/  LEA.HI.X.SX32 R13, R9, R2.reuse, 0x1, P0 ;  /* 0x00000002090d7211 */ /* 0x080fe400000f0eff */
[-C--:B------:R-:W-:Y:S01]  /*0760*/  LEA R22, P1, R19, R3.reuse, 0x1 ;  /* 0x0000000313167211 */ /* 0x080fe200078208ff */
[C---:B------:R-:W-:Y:S01]  /*0770*/  IMAD R9, R4.reuse, 0x2, R19 ;  /* 0x0000000204097824 */ /* 0x040fe200078e0213 */
[-C--:B------:R-:W-:Y:S01]  /*0780*/  LEA R18, P0, R11, R3.reuse, 0x1 ;  /* 0x000000030b127211 */ /* 0x080fe200078008ff */
[----:B------:R0:W5:Y:S01]  /*0790*/  LDG.E.U16 R46, [R12.64] ;  /* 0x000000040c2e7981 */ /* 0x000162000c1e1500 */
[-C--:B------:R-:W-:Y:S02]  /*07a0*/  LEA.HI.X.SX32 R23, R19, R2.reuse, 0x1, P1 ;  /* 0x0000000213177211 */ /* 0x080fe400008f0eff */
[-C--:B------:R-:W-:Y:S01]  /*07b0*/  LEA.HI.X.SX32 R19, R11, R2.reuse, 0x1, P0 ;  /* 0x000000020b137211 */ /* 0x080fe200000f0eff */
[----:B------:R-:W-:Y:S01]  /*07c0*/  IMAD R11, R4, 0x2, R9 ;  /* 0x00000002040b7824 */ /* 0x000fe200078e0209 */
[CC--:B-1----:R-:W-:Y:S01]  /*07d0*/  LEA R16, P0, R9.reuse, R3.reuse, 0x1 ;  /* 0x0000000309107211 */ /* 0x0c2fe200078008ff */
[----:B------:R1:W5:Y:S03]  /*07e0*/  LDG.E.U16 R47, [R22.64] ;  /* 0x00000004162f7981 */ /* 0x000366000c1e1500 */
[----:B------:R-:W-:Y:S01]  /*07f0*/  LEA.HI.X.SX32 R17, R9, R2, 0x1, P0 ;  /* 0x0000000209117211 */ /* 0x000fe200000f0eff */
[----:B------:R-:W5:Y:S01]  /*0800*/  LDG.E.U16 R18, [R18.64] ;  /* 0x0000000412127981 */ /* 0x000f62000c1e1500 */
[----:B0-----:R-:W-:-:S02]  /*0810*/  LEA R20, P1, R11, R3, 0x1 ;  /* 0x000000030b147211 */ /* 0x001fc400078208ff */
[----:B------:R-:W-:Y:S01]  /*0820*/  LEA R10, P0, R27, R3, 0x1 ;  /* 0x000000031b0a7211 */ /* 0x000fe200078008ff */
[----:B------:R-:W5:Y:S01]  /*0830*/  LDG.E.U16 R16, [R16.64] ;  /* 0x0000000410107981 */ /* 0x000f62000c1e1500 */
[----:B------:R-:W-:Y:S02]  /*0840*/  LEA R4, R4, R11, 0x1 ;  /* 0x0000000b04047211 */ /* 0x000fe400078e08ff */
[-C--:B------:R-:W-:Y:S02]  /*0850*/  LEA.HI.X.SX32 R21, R11, R2.reuse, 0x1, P1 ;  /* 0x000000020b157211 */ /* 0x080fe400008f0eff */
[----:B------:R-:W-:Y:S02]  /*0860*/  LEA.HI.X.SX32 R11, R27, R2, 0x1, P0 ;  /* 0x000000021b0b7211 */ /* 0x000fe400000f0eff */
[-C--:B------:R-:W-:Y:S01]  /*0870*/  LEA R12, P0, R25, R3.reuse, 0x1 ;  /* 0x00000003190c7211 */ /* 0x080fe200078008ff */
[----:B------:R-:W5:Y:S01]  /*0880*/  LDG.E.U16 R20, [R20.64] ;  /* 0x0000000414147981 */ /* 0x000f62000c1e1500 */
[----:B------:R-:W-:-:S02]  /*0890*/  LEA R14, P1, R29, R3, 0x1 ;  /* 0x000000031d0e7211 */ /* 0x000fc400078208ff */
[-C--:B------:R-:W-:Y:S01]  /*08a0*/  LEA.HI.X.SX32 R13, R25, R2.reuse, 0x1, P0 ;  /* 0x00000002190d7211 */ /* 0x080fe200000f0eff */
[----:B------:R-:W5:Y:S01]  /*08b0*/  LDG.E.U16 R10, [R10.64] ;  /* 0x000000040a0a7981 */ /* 0x000f62000c1e1500 */
[C---:B-1----:R-:W-:Y:S02]  /*08c0*/  LEA R22, P0, R4.reuse, R3, 0x1 ;  /* 0x0000000304167211 */ /* 0x042fe400078008ff */
[-C--:B------:R-:W-:Y:S01]  /*08d0*/  LEA.HI.X.SX32 R15, R29, R2.reuse, 0x1, P1 ;  /* 0x000000021d0f7211 */ /* 0x080fe200008f0eff */
[----:B------:R-:W5:Y:S01]  /*08e0*/  LDG.E.U16 R12, [R12.64] ;  /* 0x000000040c0c7981 */ /* 0x000f62000c1e1500 */
[----:B------:R-:W-:-:S03]  /*08f0*/  LEA.HI.X.SX32 R23, R4, R2, 0x1, P0 ;  /* 0x0000000204177211 */ /* 0x000fc600000f0eff */
[----:B------:R-:W5:Y:S04]  /*0900*/  LDG.E.U16 R14, [R14.64] ;  /* 0x000000040e0e7981 */ /* 0x000f68000c1e1500 */
[----:B------:R-:W5:Y:S01]  /*0910*/  LDG.E.U16 R22, [R22.64] ;  /* 0x0000000416167981 */ /* 0x000f62000c1e1500 */
[----:B------:R-:W-:Y:S01]  /*0920*/  SHF.R.S32.HI R2, RZ, 0x7, R72 ;  /* 0x00000007ff027819 */ /* 0x000fe20000011448 */
[----:B------:R-:W-:-:S03]  /*0930*/  IMAD.SHL.U32 R3, R0, 0x2, RZ ;  /* 0x0000000200037824 */ /* 0x000fc600078e00ff */
[----:B------:R-:W-:Y:S01]  /*0940*/  SGXT R0, R2, 0x1 ;  /* 0x000000010200781a */ /* 0x000fe20000000200 */
[----:B------:R-:W-:-:S03]  /*0950*/  IMAD.MOV.U32 R2, RZ, RZ, 0x1 ;  /* 0x00000001ff027424 */ /* 0x000fc600078e00ff */
[----:B------:R-:W-:Y:S02]  /*0960*/  LOP3.LUT R0, R3, 0x110, R0, 0x78, !PT ;  /* 0x0000011003007812 */ /* 0x000fe400078e7800 */
[----:B------:R-:W-:Y:S02]  /*0970*/  ISETP.LE.AND P0, PT, R2, c[0x0][0x1d0], PT ;  /* 0x0000740002007a0c */ /* 0x000fe40003f03270 */
[C---:B------:R-:W-:Y:S02]  /*0980*/  LOP3.LUT R3, R0.reuse, 0x20, RZ, 0x3c, !PT ;  /* 0x0000002000037812 */ /* 0x040fe400078e3cff */
[----:B------:R-:W-:Y:S01]  /*0990*/  LOP3.LUT R2, R0, 0x40, RZ, 0x3c, !PT ;  /* 0x0000004000027812 */ /* 0x000fe200078e3cff */
[----:B------:R-:W-:Y:S01]  /*09a0*/  IMAD.MOV.U32 R85, RZ, RZ, 0x3f800000 ;  /* 0x3f800000ff557424 */ /* 0x000fe200078e00ff */
[----:B------:R-:W-:Y:S01]  /*09b0*/  CS2R R48, SRZ ;  /* 0x0000000000307805 */ /* 0x000fe2000001ff00 */
[----:B------:R-:W-:Y:S01]  /*09c0*/  IMAD.MOV.U32 R83, RZ, RZ, 0x3f800000 ;  /* 0x3f800000ff537424 */ /* 0x000fe200078e00ff */
[----:B------:R-:W-:Y:S01]  /*09d0*/  CS2R R50, SRZ ;  /* 0x0000000000327805 */ /* 0x000fe2000001ff00 */
        /* <DEDUP_REMOVED lines=10> */
[----:B------:R-:W-:Y:S01]  /*0a80*/  LOP3.LUT R74, R72, 0xff, RZ, 0xc0, !PT ;  /* 0x000000ff484a7812 */ /* 0x000fe200078ec0ff */
[----:B--2---:R0:W-:Y:S02]  /*0a90*/  STS.U16 [R0], R5 ;  /* 0x0000000500007388 */ /* 0x0041e40000000400 */
[----:B0-----:R-:W-:-:S02]  /*0aa0*/  LOP3.LUT R5, R0, 0x60, RZ, 0x3c, !PT ;  /* 0x0000006000057812 */ /* 0x001fc400078e3cff */
[----:B---3--:R-:W-:Y:S04]  /*0ab0*/  STS.U16 [R0+0x800], R24 ;  /* 0x0008001800007388 */ /* 0x008fe80000000400 */
[----:B----4-:R-:W-:Y:S04]  /*0ac0*/  STS.U16 [R0+0x1000], R31 ;  /* 0x0010001f00007388 */ /* 0x010fe80000000400 */
[----:B------:R-:W-:Y:S04]  /*0ad0*/  STS.U16 [R0+0x1800], R35 ;  /* 0x0018002300007388 */ /* 0x000fe80000000400 */
[----:B-----5:R-:W-:Y:S04]  /*0ae0*/  STS.U16 [R0+0x2000], R39 ;  /* 0x0020002700007388 */ /* 0x020fe80000000400 */
[----:B------:R-:W-:Y:S04]  /*0af0*/  STS.U16 [R0+0x2800], R42 ;  /* 0x0028002a00007388 */ /* 0x000fe80000000400 */
[----:B------:R-:W-:Y:S04]  /*0b00*/  STS.U16 [R0+0x3000], R45 ;  /* 0x0030002d00007388 */ /* 0x000fe80000000400 */
[----:B------:R0:W-:Y:S04]  /*0b10*/  STS.U16 [R0+0x3800], R47 ;  /* 0x0038002f00007388 */ /* 0x0001e80000000400 */
[----:B------:R-:W-:Y:S04]  /*0b20*/  STS.U16 [R3+0x200], R6 ;  /* 0x0002000603007388 */ /* 0x000fe80000000400 */
        /* <DEDUP_REMOVED lines=11> */
[----:B------:R1:W-:Y:S04]  /*0be0*/  STS.U16 [R2+0x2400], R41 ;  /* 0x0024002902007388 */ /* 0x0003e80000000400 */
        /* <DEDUP_REMOVED lines=9> */
[----:B------:R-:W-:Y:S01]  /*0c80*/  STS.U16 [R5+0x3e00], R22 ;  /* 0x003e001605007388 */ /* 0x000fe20000000400 */
[----:B0-----:R-:W-:Y:S01]  /*0c90*/  MOV R0, 0xff800000 ;  /* 0xff80000000007802 */ /* 0x001fe20000000f00 */
[----:B-1----:R-:W-:Y:S01]  /*0ca0*/  CS2R R40, SRZ ;  /* 0x0000000000287805 */ /* 0x002fe2000001ff00 */
[----:B--2---:R-:W-:Y:S01]  /*0cb0*/  MOV R2, 0xff800000 ;  /* 0xff80000000027802 */ /* 0x004fe20000000f00 */
[----:B------:R0:W-:Y:S01]  /*0cc0*/  STS.U16 [R5+0x1e00], R38 ;  /* 0x001e002605007388 */ /* 0x0001e20000000400 */
[----:B------:R-:W-:Y:S01]  /*0cd0*/  CS2R R42, SRZ ;  /* 0x00000000002a7805 */ /* 0x000fe2000001ff00 */
[----:B------:R-:W-:Y:S01]  /*0ce0*/  CS2R R36, SRZ ;  /* 0x0000000000247805 */ /* 0x000fe2000001ff00 */
[----:B------:R-:W-:-:S02]  /*0cf0*/  IMAD.SHL.U32 R16, R72, 0x2, RZ ;  /* 0x0000000248107824 */ /* 0x000fc400078e00ff */
[----:B------:R-:W-:Y:S01]  /*0d00*/  IMAD.SHL.U32 R18, R72, 0x8, RZ ;  /* 0x0000000848127824 */ /* 0x000fe200078e00ff */
[----:B0-----:R-:W-:Y:S01]  /*0d10*/  CS2R R38, SRZ ;  /* 0x0000000000267805 */ /* 0x001fe2000001ff00 */
[----:B------:R-:W-:Y:S05]  /*0d20*/  @!P0 BRA `(.L_x_0) ;  /* 0x0000186000008947 */ /* 0x000fea0003800000 */
[C---:B------:R-:W-:Y:S01]  /*0d30*/  LOP3.LUT R5, R72.reuse, 0x7, RZ, 0xc0, !PT ;  /* 0x0000000748057812 */ /* 0x040fe200078ec0ff */
[----:B------:R-:W-:Y:S01]  /*0d40*/  IMAD.SHL.U32 R6, R72, 0x80, RZ ;  /* 0x0000008048067824 */ /* 0x000fe200078e00ff */
[----:B------:R-:W-:Y:S01]  /*0d50*/  LOP3.LUT R2, R16, 0x10, RZ, 0xc0, !PT ;  /* 0x0000001010027812 */ /* 0x000fe200078ec0ff */
[----:B------:R-:W-:Y:S01]  /*0d60*/  IMAD.MOV.U32 R19, RZ, RZ, c[0x0][0x1a4] ;  /* 0x00006900ff137624 */ /* 0x000fe200078e00ff */
[----:B------:R-:W-:Y:S01]  /*0d70*/  LOP3.LUT R0, R72, 0xc0, RZ, 0xc0, !PT ;  /* 0x000000c048007812 */ /* 0x000fe200078ec0ff */
[C---:B------:R-:W-:Y:S01]  /*0d80*/  IMAD R4, R5.reuse, 0x110, RZ ;  /* 0x0000011005047824 */ /* 0x040fe200078e02ff */
[----:B------:R-:W-:Y:S01]  /*0d90*/  LOP3.LUT R7, R2, 0xe0, R72, 0xf8, !PT ;  /* 0x000000e002077812 */ /* 0x000fe200078ef848 */
[----:B------:R-:W-:Y:S01]  /*0da0*/  IMAD R80, R5, 0x90, RZ ;  /* 0x0000009005507824 */ /* 0x000fe200078e02ff */
[----:B------:R-:W-:Y:S01]  /*0db0*/  SHF.L.U32 R3, R74, 0x1, RZ ;  /* 0x000000014a037819 */ /* 0x000fe200000006ff */
[----:B------:R-:W-:Y:S01]  /*0dc0*/  IMAD.MOV.U32 R83, RZ, RZ, 0x3f800000 ;  /* 0x3f800000ff537424 */ /* 0x000fe200078e00ff */
[----:B------:R-:W-:Y:S01]  /*0dd0*/  SHF.R.U32.HI R0, RZ, 0x2, R0 ;  /* 0x00000002ff007819 */ /* 0x000fe20000011600 */
[----:B------:R-:W-:Y:S01]  /*0de0*/  CS2R R40, SRZ ;  /* 0x0000000000287805 */ /* 0x000fe2000001ff00 */
[----:B------:R-:W-:Y:S01]  /*0df0*/  LOP3.LUT R2, R72, 0x3f, RZ, 0xc0, !PT ;  /* 0x0000003f48027812 */ /* 0x000fe200078ec0ff */
[----:B------:R-:W-:Y:S01]  /*0e00*/  CS2R R42, SRZ ;  /* 0x00000000002a7805 */ /* 0x000fe2000001ff00 */
[----:B------:R-:W-:Y:S01]  /*0e10*/  LOP3.LUT R13, R4, R7, RZ, 0x3c, !PT ;  /* 0x00000007040d7212 */ /* 0x000fe200078e3cff */
[----:B------:R-:W-:Y:S01]  /*0e20*/  CS2R R48, SRZ ;  /* 0x0000000000307805 */ /* 0x000fe2000001ff00 */
[----:B------:R-:W-:Y:S01]  /*0e30*/  LOP3.LUT R4, R72, 0x1f, RZ, 0xc0, !PT ;  /* 0x0000001f48047812 */ /* 0x000fe200078ec0ff */
[----:B------:R-:W-:Y:S01]  /*0e40*/  IMAD R7, R2, c[0x0][0x1a8], RZ ;  /* 0x00006a0002077a24 */ /* 0x000fe200078e02ff */
[----:B------:R-:W-:Y:S01]  /*0e50*/  LOP3.LUT R3, R3, R0, RZ, 0x3c, !PT ;  /* 0x0000000003037212 */ /* 0x000fe200078e3cff */
[C---:B------:R-:W-:Y:S01]  /*0e60*/  IMAD R0, R73.reuse, c[0x0][0x1a0], RZ ;  /* 0x0000680049007a24 */ /* 0x040fe200078e02ff */
[----:B------:R-:W-:Y:S01]  /*0e70*/  SHF.R.U32.HI R14, RZ, 0x6, R72 ;  /* 0x00000006ff0e7819 */ /* 0x000fe20000011648 */
[----:B------:R-:W-:Y:S01]  /*0e80*/  IMAD R2, R73, c[0x0][0x1b0], RZ ;  /* 0x00006c0049027a24 */ /* 0x000fe200078e02ff */
[----:B------:R-:W-:Y:S01]  /*0e90*/  SHF.L.U32 R9, R7, 0x1, RZ ;  /* 0x0000000107097819 */ /* 0x000fe200000006ff */
[----:B------:R-:W-:Y:S01]  /*0ea0*/  IMAD R10, R4, c[0x0][0x1b4], RZ ;  /* 0x00006d00040a7a24 */ /* 0x000fe200078e02ff */
[----:B------:R-:W-:Y:S01]  /*0eb0*/  LOP3.LUT R12, R6, 0x800, RZ, 0xc0, !PT ;  /* 0x00000800060c7812 */ /* 0x000fe200078ec0ff */
[----:B------:R-:W-:Y:S01]  /*0ec0*/  IMAD.SHL.U32 R4, R0, 0x2, RZ ;  /* 0x0000000200047824 */ /* 0x000fe200078e00ff */
[----:B------:R-:W-:Y:S01]  /*0ed0*/  SGXT.U32 R6, R14, 0x2 ;  /* 0x000000020e06781a */ /* 0x000fe20000000000 */
[----:B------:R-:W-:Y:S01]  /*0ee0*/  IMAD.SHL.U32 R8, R2, 0x2, RZ ;  /* 0x0000000202087824 */ /* 0x000fe200078e00ff */
[----:B------:R-:W-:Y:S01]  /*0ef0*/  MOV R21, c[0x0][0x1b8] ;  /* 0x00006e0000157a02 */ /* 0x000fe20000000f00 */
[----:B------:R-:W-:Y:S01]  /*0f00*/  IMAD.SHL.U32 R11, R10, 0x2, RZ ;  /* 0x000000020a0b7824 */ /* 0x000fe200078e00ff */
[----:B------:R-:W-:Y:S01]  /*0f10*/  IADD3 R111, P0, P1, R9, c[0x0][0x168], R4 ;  /* 0x00005a00096f7a10 */ /* 0x000fe2000791e004 */
[----:B------:R-:W-:Y:S01]  /*0f20*/  IMAD.HI R7, R7, 0x2, RZ ;  /* 0x0000000207077827 */ /* 0x000fe200078e02ff */
[----:B------:R-:W-:Y:S01]  /*0f30*/  SHF.R.U32.HI R9, RZ, 0x5, R72 ;  /* 0x00000005ff097819 */ /* 0x000fe20000011648 */
[----:B------:R-:W-:Y:S01]  /*0f40*/  CS2R R50, SRZ ;  /* 0x0000000000327805 */ /* 0x000fe2000001ff00 */
[----:B------:R-:W-:Y:S01]  /*0f50*/  IADD3 R87, P2, P3, R11, c[0x0][0x170], R8 ;  /* 0x00005c000b577a10 */ /* 0x000fe20007b5e008 */
[----:B------:R-:W-:Y:S01]  /*0f60*/  IMAD R8, R6, c[0x0][0x1a4], RZ ;  /* 0x0000690006087a24 */ /* 0x000fe200078e02ff */
[----:B------:R-:W-:Y:S01]  /*0f70*/  IADD3 R4, R12, R13, RZ ;  /* 0x0000000d0c047210 */ /* 0x000fe20007ffe0ff */
[----:B------:R-:W-:Y:S01]  /*0f80*/  IMAD.HI R6, R0, 0x2, RZ ;  /* 0x0000000200067827 */ /* 0x000fe200078e02ff */
[----:B------:R-:W-:Y:S01]  /*0f90*/  SGXT.U32 R0, R9, 0x3 ;  /* 0x000000030900781a */ /* 0x000fe20000000000 */
[----:B------:R-:W-:Y:S01]  /*0fa0*/  CS2R R52, SRZ ;  /* 0x0000000000347805 */ /* 0x000fe2000001ff00 */
[----:B------:R-:W-:Y:S01]  /*0fb0*/  LOP3.LUT R80, R80, 0x30, R16, 0x78, !PT ;  /* 0x0000003050507812 */ /* 0x000fe200078e7810 */
[----:B------:R-:W-:Y:S01]  /*0fc0*/  IMAD.HI R9, R2, 0x2, RZ ;  /* 0x0000000202097827 */ /* 0x000fe200078e02ff */
[----:B------:R-:W-:Y:S01]  /*0fd0*/  IADD3.X R17, R7, c[0x0][0x16c], R6, P0, P1 ;  /* 0x00005b0007117a10 */ /* 0x000fe200007e2406 */
[----:B------:R-:W-:Y:S01]  /*0fe0*/  CS2R R54, SRZ ;  /* 0x0000000000367805 */ /* 0x000fe2000001ff00 */
[----:B------:R-:W-:Y:S01]  /*0ff0*/  LEA R124, P1, R8, R111, 0x1 ;  /* 0x0000006f087c7211 */ /* 0x000fe200078208ff */
[C---:B------:R-:W-:Y:S01]  /*1000*/  IMAD R2, R19.reuse, 0x4, R8 ;  /* 0x0000000413027824 */ /* 0x040fe200078e0208 */
[----:B------:R-:W-:Y:S01]  /*1010*/  MOV R85, 0x3f800000 ;  /* 0x3f80000000557802 */ /* 0x000fe20000000f00 */
[----:B------:R-:W-:Y:S01]  /*1020*/  IMAD R11, R0, c[0x0][0x1b8], RZ ;  /* 0x00006e00000b7a24 */ /* 0x000fe200078e02ff */
[----:B------:R-:W-:Y:S01]  /*1030*/  LEA.HI.X.SX32 R125, R8, R17, 0x1, P1 ;  /* 0x00000011087d7211 */ /* 0x000fe200008f0eff */
[----:B------:R-:W-:Y:S01]  /*1040*/  IMAD R0, R19, 0x4, R2 ;  /* 0x0000000413007824 */ /* 0x000fe200078e0202 */
[----:B------:R-:W-:Y:S01]  /*1050*/  CS2R R56, SRZ ;  /* 0x0000000000387805 */ /* 0x000fe2000001ff00 */
[----:B------:R-:W-:Y:S01]  /*1060*/  IMAD.HI R10, R10, 0x2, RZ ;  /* 0x000000020a0a7827 */ /* 0x000fe200078e02ff */
[----:B------:R-:W-:Y:S01]  /*1070*/  LEA R108, P0, R11, R87, 0x1 ;  /* 0x000000570b6c7211 */ /* 0x000fe200078008ff */
[----:B------:R-:W-:Y:S01]  /*1080*/  CS2R R58, SRZ ;  /* 0x00000000003a7805 */ /* 0x000fe2000001ff00 */
[-C--:B------:R-:W-:Y:S01]  /*1090*/  LEA R120, P1, R0, R111.reuse, 0x1 ;  /* 0x0000006f00787211 */ /* 0x080fe200078208ff */
[C---:B------:R-:W-:Y:S01]  /*10a0*/  IMAD R6, R19.reuse, 0x4, R0 ;  /* 0x0000000413067824 */ /* 0x040fe200078e0200 */
[----:B------:R-:W-:Y:S01]  /*10b0*/  IADD3.X R15, R10, c[0x0][0x174], R9, P2, P3 ;  /* 0x00005d000a0f7a10 */ /* 0x000fe200017e6409 */
[----:B------:R-:W-:Y:S01]  /*10c0*/  CS2R R60, SRZ ;  /* 0x00000000003c7805 */ /* 0x000fe2000001ff00 */
[C---:B------:R-:W-:Y:S01]  /*10d0*/  LEA R122, P2, R2.reuse, R111, 0x1 ;  /* 0x0000006f027a7211 */ /* 0x040fe200078408ff */
[----:B------:R-:W-:Y:S01]  /*10e0*/  CS2R R62, SRZ ;  /* 0x00000000003e7805 */ /* 0x000fe2000001ff00 */
[----:B------:R-:W-:Y:S01]  /*10f0*/  LEA R7, R19, R6, 0x2 ;  /* 0x0000000613077211 */ /* 0x000fe200078e10ff */
[----:B------:R-:W-:Y:S01]  /*1100*/  CS2R R64, SRZ ;  /* 0x0000000000407805 */ /* 0x000fe2000001ff00 */
[----:B------:R-:W-:Y:S01]  /*1110*/  LEA.HI.X.SX32 R123, R2, R17, 0x1, P2 ;  /* 0x00000011027b7211 */ /* 0x000fe200010f0eff */
[----:B------:R-:W-:Y:S01]  /*1120*/  CS2R R66, SRZ ;  /* 0x0000000000427805 */ /* 0x000fe2000001ff00 */
[----:B------:R-:W-:Y:S01]  /*1130*/  LEA R9, R21, R11, 0x3 ;  /* 0x0000000b15097211 */ /* 0x000fe200078e18ff */
[----:B------:R-:W-:Y:S01]  /*1140*/  CS2R R68, SRZ ;  /* 0x0000000000447805 */ /* 0x000fe2000001ff00 */
[----:B------:R-:W-:Y:S01]  /*1150*/  LEA R2, R19, R7, 0x2 ;  /* 0x0000000713027211 */ /* 0x000fe200078e10ff */
[----:B------:R-:W-:Y:S01]  /*1160*/  CS2R R70, SRZ ;  /* 0x0000000000467805 */ /* 0x000fe2000001ff00 */
[----:B------:R-:W-:Y:S01]  /*1170*/  LEA.HI.X.SX32 R121, R0, R17, 0x1, P1 ;  /* 0x0000001100797211 */ /* 0x000fe200008f0eff */
[----:B------:R-:W-:Y:S01]  /*1180*/  IMAD R10, R21, 0x8, R9 ;  /* 0x00000008150a7824 */ /* 0x000fe200078e0209 */
[----:B------:R-:W-:Y:S01]  /*1190*/  LEA R8, R19, R2, 0x2 ;  /* 0x0000000213087211 */ /* 0x000fe200078e10ff */
[----:B------:R-:W-:Y:S01]  /*11a0*/  CS2R R36, SRZ ;  /* 0x0000000000247805 */ /* 0x000fe2000001ff00 */
[C---:B------:R-:W-:Y:S01]  /*11b0*/  LEA R118, P2, R6.reuse, R111, 0x1 ;  /* 0x0000006f06767211 */ /* 0x040fe200078408ff */
[----:B------:R-:W-:Y:S01]  /*11c0*/  IMAD R12, R21, 0x8, R10 ;  /* 0x00000008150c7824 */ /* 0x000fe200078e020a */
[----:B------:R-:W-:Y:S01]  /*11d0*/  LEA R0, R19, R8, 0x2 ;  /* 0x0000000813007211 */ /* 0x000fe200078e10ff */
[----:B------:R-:W-:Y:S01]  /*11e0*/  CS2R R38, SRZ ;  /* 0x0000000000267805 */ /* 0x000fe2000001ff00 */
[----:B------:R-:W-:Y:S01]  /*11f0*/  LEA.HI.X.SX32 R119, R6, R17, 0x1, P2 ;  /* 0x0000001106777211 */ /* 0x000fe200010f0eff */
[----:B------:R-:W-:Y:S01]  /*1200*/  IMAD R13, R21, 0x8, R12 ;  /* 0x00000008150d7824 */ /* 0x000fe200078e020c */
[----:B------:R-:W-:-:S02]  /*1210*/  LEA R110, P4, R0, R111, 0x1 ;  /* 0x0000006f006e7211 */ /* 0x000fc400078808ff */
[-C--:B------:R-:W-:Y:S02]  /*1220*/  LEA R116, P1, R7, R111.reuse, 0x1 ;  /* 0x0000006f07747211 */ /* 0x080fe400078208ff */
[-C--:B------:R-:W-:Y:S02]  /*1230*/  LEA R114, P2, R2, R111.reuse, 0x1 ;  /* 0x0000006f02727211 */ /* 0x080fe400078408ff */
[----:B------:R-:W-:Y:S02]  /*1240*/  LEA R112, P3, R8, R111, 0x1 ;  /* 0x0000006f08707211 */ /* 0x000fe400078608ff */
[-C--:B------:R-:W-:Y:S01]  /*1250*/  LEA.HI.X.SX32 R111, R0, R17.reuse, 0x1, P4 ;  /* 0x00000011006f7211 */ /* 0x080fe200020f0eff */
[----:B------:R-:W-:Y:S01]  /*1260*/  IMAD R0, R21, 0x8, R13 ;  /* 0x0000000815007824 */ /* 0x000fe200078e020d */
[-C--:B------:R-:W-:Y:S02]  /*1270*/  LEA.HI.X.SX32 R115, R2, R17.reuse, 0x1, P2 ;  /* 0x0000001102737211 */ /* 0x080fe400010f0eff */
[----:B------:R-:W-:-:S02]  /*1280*/  LEA.HI.X.SX32 R117, R7, R17, 0x1, P1 ;  /* 0x0000001107757211 */ /* 0x000fc400008f0eff */
[----:B------:R-:W-:Y:S02]  /*1290*/  LEA R2, R21, R0, 0x3 ;  /* 0x0000000015027211 */ /* 0x000fe400078e18ff */
[----:B------:R-:W-:Y:S02]  /*12a0*/  LEA.HI.X.SX32 R113, R8, R17, 0x1, P3 ;  /* 0x0000001108717211 */ /* 0x000fe400018f0eff */
[----:B------:R-:W-:Y:S01]  /*12b0*/  LEA.HI.X.SX32 R109, R11, R15, 0x1, P0 ;  /* 0x0000000f0b6d7211 */ /* 0x000fe200000f0eff */
[----:B------:R-:W-:Y:S01]  /*12c0*/  IMAD R6, R21, 0x8, R2 ;  /* 0x0000000815067824 */ /* 0x000fe200078e0202 */
[-C--:B------:R-:W-:Y:S02]  /*12d0*/  LEA R106, P1, R9, R87.reuse, 0x1 ;  /* 0x00000057096a7211 */ /* 0x080fe400078208ff */
[-C--:B------:R-:W-:Y:S02]  /*12e0*/  LEA R104, P0, R10, R87.reuse, 0x1 ;  /* 0x000000570a687211 */ /* 0x080fe400078008ff */
[----:B------:R-:W-:-:S02]  /*12f0*/  LEA R102, P2, R12, R87, 0x1 ;  /* 0x000000570c667211 */ /* 0x000fc400078408ff */
[----:B------:R-:W-:Y:S02]  /*1300*/  LOP3.LUT R8, R18, 0x30, RZ, 0xc0, !PT ;  /* 0x0000003012087812 */ /* 0x000fe400078ec0ff */
[-C--:B------:R-:W-:Y:S02]  /*1310*/  LEA.HI.X.SX32 R107, R9, R15.reuse, 0x1, P1 ;  /* 0x0000000f096b7211 */ /* 0x080fe400008f0eff */
[-C--:B------:R-:W-:Y:S01]  /*1320*/  LEA.HI.X.SX32 R105, R10, R15.reuse, 0x1, P0 ;  /* 0x0000000f0a697211 */ /* 0x080fe200000f0eff */
[----:B------:R-:W-:Y:S01]  /*1330*/  IMAD R8, R5, 0x40, R8 ;  /* 0x0000004005087824 */ /* 0x000fe200078e0208 */
[----:B------:R-:W-:Y:S02]  /*1340*/  LEA.HI.X.SX32 R103, R12, R15, 0x1, P2 ;  /* 0x0000000f0c677211 */ /* 0x000fe400010f0eff */
[-C--:B------:R-:W-:Y:S02]  /*1350*/  LEA R100, P0, R13, R87.reuse, 0x1 ;  /* 0x000000570d647211 */ /* 0x080fe400078008ff */
[----:B------:R-:W-:-:S02]  /*1360*/  LEA R98, P1, R0, R87, 0x1 ;  /* 0x0000005700627211 */ /* 0x000fc400078208ff */
[-C--:B------:R-:W-:Y:S02]  /*1370*/  LEA R96, P2, R2, R87.reuse, 0x1 ;  /* 0x0000005702607211 */ /* 0x080fe400078408ff */
[----:B------:R-:W-:Y:S02]  /*1380*/  LEA R86, P3, R6, R87, 0x1 ;  /* 0x0000005706567211 */ /* 0x000fe400078608ff */
[-C--:B------:R-:W-:Y:S01]  /*1390*/  LEA.HI.X.SX32 R101, R13, R15.reuse, 0x1, P0 ;  /* 0x0000000f0d657211 */ /* 0x080fe200000f0eff */
[----:B------:R-:W-:Y:S01]  /*13a0*/  IMAD.MOV.U32 R13, RZ, RZ, -0x800000 ;  /* 0xff800000ff0d7424 */ /* 0x000fe200078e00ff */
[-C--:B------:R-:W-:Y:S01]  /*13b0*/  LEA.HI.X.SX32 R99, R0, R15.reuse, 0x1, P1 ;  /* 0x0000000f00637211 */ /* 0x080fe200008f0eff */
[----:B------:R-:W-:Y:S01]  /*13c0*/  IMAD.MOV.U32 R0, RZ, RZ, RZ ;  /* 0x000000ffff007224 */ /* 0x000fe200078e00ff */
[-C--:B------:R-:W-:Y:S02]  /*13d0*/  LEA.HI.X.SX32 R97, R2, R15.reuse, 0x1, P2 ;  /* 0x0000000f02617211 */ /* 0x080fe400010f0eff */
[----:B------:R-:W-:-:S02]  /*13e0*/  LEA.HI.X.SX32 R87, R6, R15, 0x1, P3 ;  /* 0x0000000f06577211 */ /* 0x000fc400018f0eff */
[----:B------:R-:W-:Y:S02]  /*13f0*/  MOV R6, RZ ;  /* 0x000000ff00067202 */ /* 0x000fe40000000f00 */
[----:B------:R-:W-:Y:S02]  /*1400*/  MOV R12, 0xff800000 ;  /* 0xff800000000c7802 */ /* 0x000fe40000000f00 */
[----:B------:R-:W-:Y:S02]  /*1410*/  MOV R2, RZ ;  /* 0x000000ff00027202 */ /* 0x000fe40000000f00 */
[----:B------:R-:W-:Y:S02]  /*1420*/  LOP3.LUT R81, R8, 0x30, R16, 0x78, !PT ;  /* 0x0000003008517812 */ /* 0x000fe400078e7810 */
[----:B------:R-:W-:Y:S02]  /*1430*/  LOP3.LUT R7, R3, 0x40, RZ, 0x3c, !PT ;  /* 0x0000004003077812 */ /* 0x000fe400078e3cff */
[----:B------:R-:W-:-:S02]  /*1440*/  LOP3.LUT R5, R80, 0x40, RZ, 0x3c, !PT ;  /* 0x0000004050057812 */ /* 0x000fc400078e3cff */
.L_x_2:
[----:B------:R-:W-:-:S04]  /*1450*/  IMAD.WIDE R16, R6, 0x2, R124 ;  /* 0x0000000206107825 */ /* 0x000fc800078e027c */
[C---:B------:R-:W-:Y:S02]  /*1460*/  IMAD.WIDE R20, R6.reuse, 0x2, R120 ;  /* 0x0000000206147825 */ /* 0x040fe400078e0278 */
[----:B------:R-:W2:Y:S02]  /*1470*/  LDG.E.U16 R16, [R16.64] ;  /* 0x0000000410107981 */ /* 0x000ea4000c1e1500 */
[C---:B------:R-:W-:Y:S02]  /*1480*/  IMAD.WIDE R22, R6.reuse, 0x2, R116 ;  /* 0x0000000206167825 */ /* 0x040fe400078e0274 */
[----:B------:R-:W3:Y:S02]  /*1490*/  LDG.E.U16 R20, [R20.64] ;  /* 0x0000000414147981 */ /* 0x000ee4000c1e1500 */
[C---:B------:R-:W-:Y:S02]  /*14a0*/  IMAD.WIDE R24, R6.reuse, 0x2, R112 ;  /* 0x0000000206187825 */ /* 0x040fe400078e0270 */
[----:B------:R-:W4:Y:S02]  /*14b0*/  LDG.E.U16 R22, [R22.64] ;  /* 0x0000000416167981 */ /* 0x000f24000c1e1500 */
[----:B------:R-:W-:-:S02]  /*14c0*/  IMAD.WIDE R18, R6, 0x2, R122 ;  /* 0x0000000206127825 */ /* 0x000fc400078e027a */
[----:B------:R-:W5:Y:S02]  /*14d0*/  LDG.E.U16 R24, [R24.64] ;  /* 0x0000000418187981 */ /* 0x000f64000c1e1500 */
[C---:B------:R-:W-:Y:S02]  /*14e0*/  IMAD.WIDE R14, R6.reuse, 0x2, R118 ;  /* 0x00000002060e7825 */ /* 0x040fe400078e0276 */
[----:B------:R-:W5:Y:S02]  /*14f0*/  LDG.E.U16 R18, [R18.64] ;  /* 0x0000000412127981 */ /* 0x000f64000c1e1500 */
[C---:B------:R-:W-:Y:S02]  /*1500*/  IMAD.WIDE R8, R6.reuse, 0x2, R114 ;  /* 0x0000000206087825 */ /* 0x040fe400078e0272 */
[----:B------:R-:W5:Y:S02]  /*1510*/  LDG.E.U16 R14, [R14.64] ;  /* 0x000000040e0e7981 */ /* 0x000f64000c1e1500 */
[----:B------:R-:W-:-:S02]  /*1520*/  IMAD.WIDE R10, R6, 0x2, R110 ;  /* 0x00000002060a7825 */ /* 0x000fc400078e026e */
[----:B------:R-:W5:Y:S04]  /*1530*/  LDG.E.U16 R5, [R8.64] ;  /* 0x0000000408057981 */ /* 0x000f68000c1e1500 */
[----:B------:R-:W5:Y:S04]  /*1540*/  LDG.E.U16 R7, [R10.64] ;  /* 0x000000040a077981 */ /* 0x000f68000c1e1500 */
[----:B------:R-:W-:Y:S01]  /*1550*/  BAR.SYNC.DEFER_BLOCKING 0x0 ;  /* 0x0000000000007b1d */ /* 0x000fe20000010000 */
[----:B------:R-:W-:Y:S02]  /*1560*/  LOP3.LUT R26, R3, 0x40, RZ, 0x3c, !PT ;  /* 0x00000040031a7812 */ /* 0x000fe400078e3cff */
[----:B------:R-:W-:-:S03]  /*1570*/  LOP3.LUT R82, R80, 0x40, RZ, 0x3c, !PT ;  /* 0x0000004050527812 */ /* 0x000fc600078e3cff */
[----:B--2---:R-:W-:Y:S04]  /*1580*/  STS.U16 [R3+0x4000], R16 ;  /* 0x0040001003007388 */ /* 0x004fe80000000400 */
[----:B---3--:R-:W-:Y:S04]  /*1590*/  STS.U16 [R3+0x4400], R20 ;  /* 0x0044001403007388 */ /* 0x008fe80000000400 */
[----:B----4-:R-:W-:Y:S04]  /*15a0*/  STS.U16 [R3+0x4800], R22 ;  /* 0x0048001603007388 */ /* 0x010fe80000000400 */
[----:B-----5:R-:W-:Y:S04]  /*15b0*/  STS.U16 [R3+0x4c00], R24 ;  /* 0x004c001803007388 */ /* 0x020fe80000000400 */
[----:B------:R-:W-:Y:S04]  /*15c0*/  STS.U16 [R26+0x4200], R18 ;  /* 0x004200121a007388 */ /* 0x000fe80000000400 */
[----:B------:R-:W-:Y:S04]  /*15d0*/  STS.U16 [R26+0x4600], R14 ;  /* 0x0046000e1a007388 */ /* 0x000fe80000000400 */
[----:B------:R-:W-:Y:S04]  /*15e0*/  STS.U16 [R26+0x4a00], R5 ;  /* 0x004a00051a007388 */ /* 0x000fe80000000400 */
[----:B------:R-:W-:Y:S04]  /*15f0*/  STS.U16 [R26+0x4e00], R7 ;  /* 0x004e00071a007388 */ /* 0x000fe80000000400 */
[----:B------:R-:W-:Y:S06]  /*1600*/  BAR.SYNC.DEFER_BLOCKING 0x0 ;  /* 0x0000000000007b1d */ /* 0x000fec0000010000 */
[----:B------:R-:W-:Y:S04]  /*1610*/  LDSM.16.MT88.4 R72, [R4] ;  /* 0x000000000448783b */ /* 0x000fe80000004200 */
[----:B------:R-:W0:Y:S04]  /*1620*/  LDSM.16.M88.4 R44, [R80+0x4000] ;  /* 0x00400000502c783b */ /* 0x000e280000000200 */
[----:B------:R-:W1:Y:S04]  /*1630*/  LDSM.16.M88.4 R32, [R80+0x4400] ;  /* 0x004400005020783b */ /* 0x000e680000000200 */
[----:B------:R-:W2:Y:S04]  /*1640*/  LDSM.16.M88.4 R28, [R80+0x4800] ;  /* 0x00480000501c783b */ /* 0x000ea80000000200 */
[----:B------:R-:W3:Y:S04]  /*1650*/  LDSM.16.M88.4 R20, [R80+0x4c00] ;  /* 0x004c00005014783b */ /* 0x000ee80000000200 */
[----:B------:R-:W4:Y:S04]  /*1660*/  LDSM.16.MT88.4 R88, [R4+0x1000] ;  /* 0x001000000458783b */ /* 0x000f280000004200 */
[----:B------:R-:W-:Y:S01]  /*1670*/  LDSM.16.MT88.4 R24, [R4+0x2000] ;  /* 0x002000000418783b */ /* 0x000fe20000004200 */
[C---:B0-----:R-:W-:Y:S08]  /*1680*/  HMMA.16816.F32 R16, R72.reuse, R44, RZ ;  /* 0x0000002c4810723c */ /* 0x041ff000000018ff */
[C---:B-1----:R-:W-:Y:S08]  /*1690*/  HMMA.16816.F32 R8, R72.reuse, R32, RZ ;  /* 0x000000204808723c */ /* 0x042ff000000018ff */
[C---:B--2---:R-:W-:Y:S08]  /*16a0*/  HMMA.16816.F32 R76, R72.reuse, R28, RZ ;  /* 0x0000001c484c723c */ /* 0x044ff000000018ff */
[----:B---3--:R-:W-:Y:S08]  /*16b0*/  HMMA.16816.F32 R72, R72, R20, RZ ;  /* 0x000000144848723c */ /* 0x008ff000000018ff */
[C---:B----4-:R-:W-:Y:S01]  /*16c0*/  HMMA.16816.F32 R44, R88.reuse, R46, R16 ;  /* 0x0000002e582c723c */ /* 0x050fe20000001810 */
[----:B------:R-:W0:Y:S07]  /*16d0*/  LDSM.16.M88.4 R16, [R82+0x4000] ;  /* 0x004000005210783b */ /* 0x000e2e0000000200 */
[C---:B------:R-:W-:Y:S01]  /*16e0*/  HMMA.16816.F32 R32, R88.reuse, R34, R8 ;  /* 0x000000225820723c */ /* 0x040fe20000001808 */
[----:B------:R-:W1:Y:S07]  /*16f0*/  LDSM.16.M88.4 R8, [R82+0x4400] ;  /* 0x004400005208783b */ /* 0x000e6e0000000200 */
[C---:B------:R-:W-:Y:S01]  /*1700*/  HMMA.16816.F32 R28, R88.reuse, R30, R76 ;  /* 0x0000001e581c723c */ /* 0x040fe2000000184c */
[----:B------:R-:W-:Y:S07]  /*1710*/  LDSM.16.M88.4 R76, [R82+0x4c00] ;  /* 0x004c0000524c783b */ /* 0x000fee0000000200 */
[----:B------:R-:W-:Y:S01]  /*1720*/  HMMA.16816.F32 R88, R88, R22, R72 ;  /* 0x000000165858723c */ /* 0x000fe20000001848 */
[----:B------:R-:W2:Y:S04]  /*1730*/  LDSM.16.MT88.4 R20, [R4+0x3000] ;  /* 0x003000000414783b */ /* 0x000ea80000004200 */
[----:B------:R3:W4:Y:S03]  /*1740*/  LDSM.16.M88.4 R72, [R82+0x4800] ;  /* 0x004800005248783b */ /* 0x0007260000000200 */
[----:B0-----:R-:W-:Y:S01]  /*1750*/  HMMA.16816.F32 R44, R24, R16, R44 ;  /* 0x00000010182c723c */ /* 0x001fe2000000182c */
[----:B------:R-:W-:-:S05]  /*1760*/  IMAD.WIDE R14, R0, 0x2, R106 ;  /* 0x00000002000e7825 */ /* 0x000fca00078e026a */
[----:B---3--:R0:W3:Y:S02]  /*1770*/  LDG.E.U16 R82, [R14.64] ;  /* 0x000000040e527981 */ /* 0x0080e4000c1e1500 */
[----:B-1----:R-:W-:Y:S07]  /*1780*/  HMMA.16816.F32 R32, R24, R8, R32 ;  /* 0x000000081820723c */ /* 0x002fee0000001820 */
[----:B------:R-:W-:-:S09]  /*1790*/  IMAD.WIDE R8, R0, 0x2, R102 ;  /* 0x0000000200087825 */ /* 0x000fd200078e0266 */
[----:B--2---:R-:W-:Y:S07]  /*17a0*/  HMMA.16816.F32 R16, R20, R18, R44 ;  /* 0x000000121410723c */ /* 0x004fee000000182c */
[----:B------:R-:W-:-:S04]  /*17b0*/  IMAD.WIDE R44, R0, 0x2, R104 ;  /* 0x00000002002c7825 */ /* 0x000fc800078e0268 */
[C---:B------:R-:W-:Y:S02]  /*17c0*/  IMAD.WIDE R46, R0.reuse, 0x2, R100 ;  /* 0x00000002002e7825 */ /* 0x040fe400078e0264 */
[----:B------:R1:W2:Y:S01]  /*17d0*/  LDG.E.U16 R44, [R44.64] ;  /* 0x000000042c2c7981 */ /* 0x0002a2000c1e1500 */
[C---:B----4-:R-:W-:Y:S01]  /*17e0*/  HMMA.16816.F32 R28, R24.reuse, R72, R28 ;  /* 0x00000048181c723c */ /* 0x050fe2000000181c */
[C---:B0-----:R-:W-:Y:S02]  /*17f0*/  IMAD.WIDE R14, R0.reuse, 0x2, R98 ;  /* 0x00000002000e7825 */ /* 0x041fe400078e0262 */
[----:B------:R0:W4:Y:S04]  /*1800*/  LDG.E.U16 R46, [R46.64] ;  /* 0x000000042e2e7981 */ /* 0x000128000c1e1500 */
[----:B------:R5:W4:Y:S04]  /*1810*/  LDG.E.U16 R15, [R14.64] ;  /* 0x000000040e0f7981 */ /* 0x000b28000c1e1500 */
[----:B-1----:R1:W4:Y:S01]  /*1820*/  LDG.E.U16 R45, [R8.64] ;  /* 0x00000004082d7981 */ /* 0x002322000c1e1500 */
[----:B------:R-:W-:Y:S01]  /*1830*/  HMMA.16816.F32 R24, R24, R76, R88 ;  /* 0x0000004c1818723c */ /* 0x000fe20000001858 */
[----:B-1----:R-:W-:-:S06]  /*1840*/  IMAD.WIDE R8, R0, 0x2, R96 ;  /* 0x0000000200087825 */ /* 0x002fcc00078e0260 */
[C---:B------:R-:W-:Y:S01]  /*1850*/  IMAD.WIDE R88, R0.reuse, 0x2, R108 ;  /* 0x0000000200587825 */ /* 0x040fe200078e026c */
[----:B0-----:R0:W4:Y:S05]  /*1860*/  LDG.E.U16 R47, [R8.64] ;  /* 0x00000004082f7981 */ /* 0x00112a000c1e1500 */
[----:B------:R1:W4:Y:S01]  /*1870*/  LDG.E.U16 R88, [R88.64] ;  /* 0x0000000458587981 */ /* 0x000322000c1e1500 */
[----:B0-----:R-:W-:-:S05]  /*1880*/  IMAD.WIDE R8, R0, 0x2, R86 ;  /* 0x0000000200087825 */ /* 0x001fca00078e0256 */
[----:B-----5:R0:W5:Y:S01]  /*1890*/  LDG.E.U16 R14, [R8.64] ;  /* 0x00000004080e7981 */ /* 0x020162000c1e1500 */
[C---:B------:R-:W-:Y:S01]  /*18a0*/  HMMA.16816.F32 R72, R20.reuse, R74, R28 ;  /* 0x0000004a1448723c */ /* 0x040fe2000000181c */
[----:B------:R-:W-:Y:S02]  /*18b0*/  FMUL R5, R16, c[0x0][0x188] ;  /* 0x0000620010057a20 */ /* 0x000fe40000400000 */
[----:B------:R-:W-:Y:S05]  /*18c0*/  BAR.SYNC.DEFER_BLOCKING 0x0 ;  /* 0x0000000000007b1d */ /* 0x000fea0000010000 */
[C---:B0-----:R-:W-:Y:S08]  /*18d0*/  HMMA.16816.F32 R8, R20.reuse, R10, R32 ;  /* 0x0000000a1408723c */ /* 0x041ff00000001820 */
[----:B------:R-:W-:Y:S07]  /*18e0*/  HMMA.16816.F32 R76, R20, R78, R24 ;  /* 0x0000004e144c723c */ /* 0x000fee0000001818 */
[----:B------:R-:W-:-:S05]  /*18f0*/  FMUL R20, R17, c[0x0][0x188] ;  /* 0x0000620011147a20 */ /* 0x000fca0000400000 */
[----:B------:R-:W-:-:S04]  /*1900*/  FMNMX R20, R5, R20, !PT ;  /* 0x0000001405147209 */ /* 0x000fc80007800000 */
[----:B------:R-:W-:Y:S02]  /*1910*/  FMUL R7, R8, c[0x0][0x188] ;  /* 0x0000620008077a20 */ /* 0x000fe40000400000 */
[----:B------:R-:W-:-:S03]  /*1920*/  FMUL R5, R9, c[0x0][0x188] ;  /* 0x0000620009057a20 */ /* 0x000fc60000400000 */
[----:B------:R-:W-:Y:S01]  /*1930*/  FMNMX R20, R7, R20, !PT ;  /* 0x0000001407147209 */ /* 0x000fe20007800000 */
        /* <DEDUP_REMOVED lines=8> */
[----:B------:R-:W-:Y:S02]  /*19c0*/  FMUL R7, R18, c[0x0][0x188] ;  /* 0x0000620012077a20 */ /* 0x000fe40000400000 */
[----:B------:R-:W-:Y:S01]  /*19d0*/  FMUL R20, R19, c[0x0][0x188] ;  /* 0x0000620013147a20 */ /* 0x000fe20000400000 */
[----:B------:R-:W-:Y:S01]  /*19e0*/  FMNMX R5, R5, R22, !PT ;  /* 0x0000001605057209 */ /* 0x000fe20007800000 */
[----:B------:R-:W-:-:S03]  /*19f0*/  FMUL R21, R10, c[0x0][0x188] ;  /* 0x000062000a157a20 */ /* 0x000fc60000400000 */
[----:B------:R-:W-:Y:S01]  /*1a00*/  FMNMX R20, R7, R20, !PT ;  /* 0x0000001407147209 */ /* 0x000fe20007800000 */
[----:B------:R-:W0:Y:S01]  /*1a10*/  SHFL.BFLY PT, R24, R5, 0x2, 0x1f ;  /* 0x0c401f0005187f89 */ /* 0x000e2200000e0000 */
[----:B------:R-:W-:Y:S02]  /*1a20*/  FMUL R7, R11, c[0x0][0x188] ;  /* 0x000062000b077a20 */ /* 0x000fe40000400000 */
        /* <DEDUP_REMOVED lines=8> */
[----:B------:R-:W-:-:S04]  /*1ab0*/  FMNMX R20, R20, R21, !PT ;  /* 0x0000001514147209 */ /* 0x000fc80007800000 */
[----:B------:R-:W-:Y:S02]  /*1ac0*/  FMNMX R20, R7, R20, !PT ;  /* 0x0000001407147209 */ /* 0x000fe40007800000 */
[----:B0-----:R-:W-:-:S03]  /*1ad0*/  FMNMX R24, R5, R24, !PT ;  /* 0x0000001805187209 */ /* 0x001fc60007800000 */
[----:B------:R-:W0:Y:S04]  /*1ae0*/  SHFL.BFLY PT, R7, R20, 0x2, 0x1f ;  /* 0x0c401f0014077f89 */ /* 0x000e2800000e0000 */
[----:B------:R-:W1:Y:S01]  /*1af0*/  SHFL.BFLY PT, R5, R24, 0x1, 0x1f ;  /* 0x0c201f0018057f89 */ /* 0x000e6200000e0000 */
[----:B0-----:R-:W-:Y:S02]  /*1b00*/  FMNMX R7, R20, R7, !PT ;  /* 0x0000000714077209 */ /* 0x001fe40007800000 */
[----:B-1----:R-:W-:-:S04]  /*1b10*/  FMNMX R22, R24, R5, !PT ;  /* 0x0000000518167209 */ /* 0x002fc80007800000 */
[----:B------:R-:W-:Y:S02]  /*1b20*/  FMNMX R5, R22, R13, !PT ;  /* 0x0000000d16057209 */ /* 0x000fe40007800000 */
[----:B------:R-:W0:Y:S03]  /*1b30*/  SHFL.BFLY PT, R22, R7, 0x1, 0x1f ;  /* 0x0c201f0007167f89 */ /* 0x000e2600000e0000 */
[--C-:B------:R-:W-:Y:S02]  /*1b40*/  FFMA R8, R8, c[0x0][0x188], -R5.reuse ;  /* 0x0000620008087a23 */ /* 0x100fe40000000805 */
[--C-:B------:R-:W-:Y:S02]  /*1b50*/  FFMA R16, R16, c[0x0][0x188], -R5.reuse ;  /* 0x0000620010107a23 */ /* 0x100fe40000000805 */
[----:B------:R-:W-:Y:S02]  /*1b60*/  FMUL R8, R8, 1.4426950216293334961 ;  /* 0x3fb8aa3b08087820 */ /* 0x000fe40000400000 */
[----:B------:R-:W-:-:S02]  /*1b70*/  FFMA R17, R17, c[0x0][0x188], -R5 ;  /* 0x0000620011117a23 */ /* 0x000fc40000000805 */
[----:B------:R-:W-:Y:S01]  /*1b80*/  FFMA R9, R9, c[0x0][0x188], -R5 ;  /* 0x0000620009097a23 */ /* 0x000fe20000000805 */
[----:B------:R1:W-:Y:S01]  /*1b90*/  MUFU.EX2 R91, R8 ;  /* 0x00000008005b7308 */ /* 0x0003e20000000800 */
[----:B0-----:R-:W-:-:S04]  /*1ba0*/  FMNMX R7, R7, R22, !PT ;  /* 0x0000001607077209 */ /* 0x001fc80007800000 */
[----:B------:R-:W-:Y:S01]  /*1bb0*/  FMNMX R7, R7, R12, !PT ;  /* 0x0000000c07077209 */ /* 0x000fe20007800000 */
[----:B------:R-:W-:-:S04]  /*1bc0*/  FMUL R16, R16, 1.4426950216293334961 ;  /* 0x3fb8aa3b10107820 */ /* 0x000fc80000400000 */
[--C-:B------:R-:W-:Y:S02]  /*1bd0*/  FFMA R18, R18, c[0x0][0x188], -R7.reuse ;  /* 0x0000620012127a23 */ /* 0x100fe40000000807 */
[----:B------:R-:W-:Y:S02]  /*1be0*/  FFMA R19, R19, c[0x0][0x188], -R7 ;  /* 0x0000620013137a23 */ /* 0x000fe40000000807 */
[----:B------:R-:W-:Y:S02]  /*1bf0*/  FMUL R17, R17, 1.4426950216293334961 ;  /* 0x3fb8aa3b11117820 */ /* 0x000fe40000400000 */
[----:B------:R-:W-:Y:S02]  /*1c00*/  FMUL R9, R9, 1.4426950216293334961 ;  /* 0x3fb8aa3b09097820 */ /* 0x000fe40000400000 */
[----:B------:R-:W-:Y:S02]  /*1c10*/  FMUL R18, R18, 1.4426950216293334961 ;  /* 0x3fb8aa3b12127820 */ /* 0x000fe40000400000 */
[----:B------:R-:W-:-:S02]  /*1c20*/  FMUL R19, R19, 1.4426950216293334961 ;  /* 0x3fb8aa3b13137820 */ /* 0x000fc40000400000 */
[----:B------:R-:W-:Y:S02]  /*1c30*/  FFMA R10, R10, c[0x0][0x188], -R7 ;  /* 0x000062000a0a7a23 */ /* 0x000fe40000000807 */
[----:B-1----:R-:W-:Y:S01]  /*1c40*/  FADD R8, -R7, R12 ;  /* 0x0000000c07087221 */ /* 0x002fe20000000100 */
[----:B------:R-:W-:Y:S01]  /*1c50*/  MUFU.EX2 R95, R16 ;  /* 0x00000010005f7308 */ /* 0x000fe20000000800 */
[----:B------:R-:W-:Y:S02]  /*1c60*/  FADD R13, -R5, R13 ;  /* 0x0000000d050d7221 */ /* 0x000fe40000000100 */
[----:B------:R-:W-:Y:S02]  /*1c70*/  FFMA R12, R11, c[0x0][0x188], -R7 ;  /* 0x000062000b0c7a23 */ /* 0x000fe40000000807 */
[----:B------:R-:W-:-:S03]  /*1c80*/  FMUL R89, R10, 1.4426950216293334961 ;  /* 0x3fb8aa3b0a597820 */ /* 0x000fc60000400000 */
[----:B------:R-:W0:Y:S01]  /*1c90*/  MUFU.EX2 R94, R17 ;  /* 0x00000011005e7308 */ /* 0x000e220000000800 */
[----:B------:R-:W-:Y:S02]  /*1ca0*/  FMUL R13, R13, 1.4426950216293334961 ;  /* 0x3fb8aa3b0d0d7820 */ /* 0x000fe40000400000 */
[----:B------:R-:W-:-:S05]  /*1cb0*/  FMUL R12, R12, 1.4426950216293334961 ;  /* 0x3fb8aa3b0c0c7820 */ /* 0x000fca0000400000 */
[----:B------:R1:W-:Y:S08]  /*1cc0*/  MUFU.EX2 R90, R9 ;  /* 0x00000009005a7308 */ /* 0x0003f00000000800 */
[----:B------:R-:W-:Y:S01]  /*1cd0*/  MUFU.EX2 R93, R18 ;  /* 0x00000012005d7308 */ /* 0x000fe20000000800 */
[----:B---3--:R3:W-:Y:S07]  /*1ce0*/  STS.U16 [R3+0x4200], R82 ;  /* 0x0042005203007388 */ /* 0x0087ee0000000400 */
[----:B------:R0:W0:Y:S01]  /*1cf0*/  MUFU.EX2 R92, R19 ;  /* 0x00000013005c7308 */ /* 0x0000220000000800 */
[----:B--2---:R-:W-:Y:S04]  /*1d00*/  STS.U16 [R3+0x4400], R44 ;  /* 0x0044002c03007388 */ /* 0x004fe80000000400 */
[----:B----4-:R-:W-:Y:S04]  /*1d10*/  STS.U16 [R3+0x4800], R46 ;  /* 0x0048002e03007388 */ /* 0x010fe80000000400 */
[----:B------:R-:W-:Y:S04]  /*1d20*/  STS.U16 [R3+0x4a00], R15 ;  /* 0x004a000f03007388 */ /* 0x000fe80000000400 */
[----:B------:R-:W-:Y:S04]  /*1d30*/  STS.U16 [R3+0x4600], R45 ;  /* 0x0046002d03007388 */ /* 0x000fe80000000400 */
[----:B------:R-:W-:Y:S04]  /*1d40*/  STS.U16 [R3+0x4c00], R47 ;  /* 0x004c002f03007388 */ /* 0x000fe80000000400 */
[----:B------:R2:W-:Y:S04]  /*1d50*/  STS.U16 [R3+0x4000], R88 ;  /* 0x0040005803007388 */ /* 0x0005e80000000400 */
[----:B-----5:R-:W-:Y:S04]  /*1d60*/  STS.U16 [R3+0x4e00], R14 ;  /* 0x004e000e03007388 */ /* 0x020fe80000000400 */
[----:B------:R-:W-:Y:S01]  /*1d70*/  BAR.SYNC.DEFER_BLOCKING 0x0 ;  /* 0x0000000000007b1d */ /* 0x000fe20000010000 */
[----:B---3--:R-:W-:-:S05]  /*1d80*/  FMUL R82, R8, 1.4426950216293334961 ;  /* 0x3fb8aa3b08527820 */ /* 0x008fca0000400000 */
[----:B------:R-:W3:Y:S08]  /*1d90*/  MUFU.EX2 R84, R13 ;  /* 0x0000000d00547308 */ /* 0x000ef00000000800 */
[----:B--2---:R2:W-:Y:S01]  /*1da0*/  MUFU.EX2 R88, R12 ;  /* 0x0000000c00587308 */ /* 0x0045e20000000800 */
[----:B-1----:R-:W1:Y:S04]  /*1db0*/  LDSM.16.M88.4 R8, [R81+0x4200] ;  /* 0x004200005108783b */ /* 0x002e680000000200 */
[----:B0-----:R-:W0:Y:S04]  /*1dc0*/  LDSM.16.M88.4 R16, [R81+0x4a00] ;  /* 0x004a00005110783b */ /* 0x001e280000000200 */
[----:B------:R-:W4:Y:S04]  /*1dd0*/  LDSM.16.M88.4 R20, [R81+0x4800] ;  /* 0x004800005114783b */ /* 0x000f280000000200 */
[----:B------:R-:W5:Y:S04]  /*1de0*/  LDSM.16.M88.4 R24, [R81+0x4600] ;  /* 0x004600005118783b */ /* 0x000f680000000200 */
[----:B--2---:R-:W2:Y:S04]  /*1df0*/  LDSM.16.M88.4 R12, [R81+0x4c00] ;  /* 0x004c0000510c783b */ /* 0x004ea80000000200 */
[----:B------:R-:W0:Y:S01]  /*1e00*/  LDSM.16.M88.4 R28, [R81+0x4400] ;  /* 0x00440000511c783b */ /* 0x000e220000000200 */
[----:B------:R-:W1:Y:S01]  /*1e10*/  MUFU.EX2 R89, R89 ;  /* 0x0000005900597308 */ /* 0x000e620000000800 */
[----:B------:R-:W-:-:S02]  /*1e20*/  F2FP.PACK_AB R44, R94, R95 ;  /* 0x0000005f5e2c723e */ /* 0x000fc400000000ff */
[----:B------:R-:W-:Y:S01]  /*1e30*/  F2FP.PACK_AB R45, R92, R93 ;  /* 0x0000005d5c2d723e */ /* 0x000fe200000000ff */
[----:B------:R-:W-:Y:S01]  /*1e40*/  FFMA R72, R72, c[0x0][0x188], -R5 ;  /* 0x0000620048487a23 */ /* 0x000fe20000000805 */
[----:B------:R-:W-:Y:S01]  /*1e50*/  F2FP.PACK_AB R46, R90, R91 ;  /* 0x0000005b5a2e723e */ /* 0x000fe200000000ff */
[----:B------:R-:W-:Y:S01]  /*1e60*/  FFMA R74, R74, c[0x0][0x188], -R7 ;  /* 0x000062004a4a7a23 */ /* 0x000fe20000000807 */
[----:B------:R-:W2:Y:S01]  /*1e70*/  LDSM.16.M88.4 R32, [R81+0x4000] ;  /* 0x004000005120783b */ /* 0x000ea20000000200 */
[----:B------:R-:W4:Y:S01]  /*1e80*/  MUFU.EX2 R82, R82 ;  /* 0x0000005200527308 */ /* 0x000f220000000800 */
[C---:B---3--:R-:W-:Y:S02]  /*1e90*/  FMUL R48, R84.reuse, R48 ;  /* 0x0000003054307220 */ /* 0x048fe40000400000 */
[C---:B------:R-:W-:Y:S02]  /*1ea0*/  FMUL R49, R84.reuse, R49 ;  /* 0x0000003154317220 */ /* 0x040fe40000400000 */
[----:B------:R-:W-:-:S02]  /*1eb0*/  FMUL R64, R84, R64 ;  /* 0x0000004054407220 */ /* 0x000fc40000400000 */
[----:B------:R-:W-:Y:S01]  /*1ec0*/  FMUL R65, R84, R65 ;  /* 0x0000004154417220 */ /* 0x000fe20000400000 */
[----:B-1----:R-:W-:Y:S01]  /*1ed0*/  F2FP.PACK_AB R47, R88, R89 ;  /* 0x00000059582f723e */ /* 0x002fe200000000ff */
[C---:B------:R-:W-:Y:S02]  /*1ee0*/  FMUL R60, R84.reuse, R60 ;  /* 0x0000003c543c7220 */ /* 0x040fe40000400000 */
[----:B------:R-:W-:Y:S02]  /*1ef0*/  FMUL R61, R84, R61 ;  /* 0x0000003d543d7220 */ /* 0x000fe40000400000 */
[C---:B----4-:R-:W-:Y:S02]  /*1f00*/  FMUL R50, R82.reuse, R50 ;  /* 0x0000003252327220 */ /* 0x050fe40000400000 */
[C---:B------:R-:W-:Y:S02]  /*1f10*/  FMUL R51, R82.reuse, R51 ;  /* 0x0000003352337220 */ /* 0x040fe40000400000 */
[----:B------:R-:W-:-:S02]  /*1f20*/  FMUL R66, R82, R66 ;  /* 0x0000004252427220 */ /* 0x000fc40000400000 */
[C---:B------:R-:W-:Y:S02]  /*1f30*/  FMUL R67, R82.reuse, R67 ;  /* 0x0000004352437220 */ /* 0x040fe40000400000 */
[C---:B------:R-:W-:Y:S02]  /*1f40*/  FMUL R62, R82.reuse, R62 ;  /* 0x0000003e523e7220 */ /* 0x040fe40000400000 */
[----:B------:R-:W-:Y:S01]  /*1f50*/  FMUL R63, R82, R63 ;  /* 0x0000003f523f7220 */ /* 0x000fe20000400000 */
[----:B------:R-:W-:Y:S01]  /*1f60*/  HMMA.16816.F32 R48, R44, R8, R48 ;  /* 0x000000082c30723c */ /* 0x000fe20000001830 */
[C---:B------:R-:W-:Y:S02]  /*1f70*/  FMUL R56, R84.reuse, R56 ;  /* 0x0000003854387220 */ /* 0x040fe40000400000 */
[----:B------:R-:W-:Y:S02]  /*1f80*/  FMUL R57, R84, R57 ;  /* 0x0000003954397220 */ /* 0x000fe40000400000 */
[----:B------:R-:W-:-:S02]  /*1f90*/  FMUL R58, R82, R58 ;  /* 0x0000003a523a7220 */ /* 0x000fc40000400000 */
[----:B------:R-:W-:Y:S01]  /*1fa0*/  FMUL R59, R82, R59 ;  /* 0x0000003b523b7220 */ /* 0x000fe20000400000 */
[----:B0-----:R-:W-:Y:S01]  /*1fb0*/  HMMA.16816.F32 R64, R44, R16, R64 ;  /* 0x000000102c40723c */ /* 0x001fe20000001840 */
[C---:B------:R-:W-:Y:S02]  /*1fc0*/  FMUL R68, R84.reuse, R68 ;  /* 0x0000004454447220 */ /* 0x040fe40000400000 */
[----:B------:R-:W-:Y:S02]  /*1fd0*/  FMUL R69, R84, R69 ;  /* 0x0000004554457220 */ /* 0x000fe40000400000 */
[C---:B------:R-:W-:Y:S02]  /*1fe0*/  FMUL R70, R82.reuse, R70 ;  /* 0x0000004652467220 */ /* 0x040fe40000400000 */
[----:B------:R-:W-:Y:S02]  /*1ff0*/  FMUL R71, R82, R71 ;  /* 0x0000004752477220 */ /* 0x000fe40000400000 */
[----:B------:R-:W-:-:S02]  /*2000*/  FMUL R8, R72, 1.4426950216293334961 ;  /* 0x3fb8aa3b48087820 */ /* 0x000fc40000400000 */
[----:B------:R-:W-:Y:S02]  /*2010*/  FFMA R73, R73, c[0x0][0x188], -R5 ;  /* 0x0000620049497a23 */ /* 0x000fe40000000805 */
[----:B------:R-:W-:Y:S02]  /*2020*/  FMUL R16, R74, 1.4426950216293334961 ;  /* 0x3fb8aa3b4a107820 */ /* 0x000fe40000400000 */
[----:B------:R-:W-:Y:S01]  /*2030*/  FFMA R75, R75, c[0x0][0x188], -R7 ;  /* 0x000062004b4b7a23 */ /* 0x000fe20000000807 */
[----:B------:R-:W-:Y:S01]  /*2040*/  HMMA.16816.F32 R60, R44, R20, R60 ;  /* 0x000000142c3c723c */ /* 0x000fe2000000183c */
[C---:B------:R-:W-:Y:S02]  /*2050*/  FMUL R52, R84.reuse, R52 ;  /* 0x0000003454347220 */ /* 0x040fe40000400000 */
[----:B------:R-:W-:Y:S02]  /*2060*/  FMUL R53, R84, R53 ;  /* 0x0000003554357220 */ /* 0x000fe40000400000 */
[----:B------:R-:W-:-:S02]  /*2070*/  FMUL R54, R82, R54 ;  /* 0x0000003652367220 */ /* 0x000fc40000400000 */
[----:B------:R-:W-:Y:S02]  /*2080*/  FMUL R55, R82, R55 ;  /* 0x0000003752377220 */ /* 0x000fe40000400000 */
[----:B------:R-:W-:Y:S02]  /*2090*/  FMUL R9, R73, 1.4426950216293334961 ;  /* 0x3fb8aa3b49097820 */ /* 0x000fe40000400000 */
[----:B------:R-:W-:Y:S02]  /*20a0*/  FFMA R76, R76, c[0x0][0x188], -R5 ;  /* 0x000062004c4c7a23 */ /* 0x000fe40000000805 */
[----:B------:R-:W-:Y:S02]  /*20b0*/  FMUL R21, R75, 1.4426950216293334961 ;  /* 0x3fb8aa3b4b157820 */ /* 0x000fe40000400000 */
[----:B------:R-:W-:Y:S01]  /*20c0*/  FFMA R78, R78, c[0x0][0x188], -R7 ;  /* 0x000062004e4e7a23 */ /* 0x000fe20000000807 */
[----:B------:R-:W0:Y:S01]  /*20d0*/  MUFU.EX2 R8, R8 ;  /* 0x0000000800087308 */ /* 0x000e220000000800 */
[----:B-----5:R-:W-:Y:S01]  /*20e0*/  HMMA.16816.F32 R56, R44, R24, R56 ;  /* 0x000000182c38723c */ /* 0x020fe20000001838 */
[----:B------:R-:W-:Y:S01]  /*20f0*/  FFMA R77, R77, c[0x0][0x188], -R5 ;  /* 0x000062004d4d7a23 */ /* 0x000fe20000000805 */
[----:B------:R-:W1:Y:S01]  /*2100*/  LDSM.16.M88.4 R72, [R81+0x4e00] ;  /* 0x004e00005148783b */ /* 0x000e620000000200 */
[----:B------:R-:W-:-:S04]  /*2110*/  FFMA R79, R79, c[0x0][0x188], -R7 ;  /* 0x000062004f4f7a23 */ /* 0x000fc80000000807 */
[----:B------:R-:W3:Y:S01]  /*2120*/  MUFU.EX2 R16, R16 ;  /* 0x0000001000107308 */ /* 0x000ee20000000800 */
[C---:B--2---:R-:W-:Y:S01]  /*2130*/  HMMA.16816.F32 R68, R44.reuse, R12, R68 ;  /* 0x0000000c2c44723c */ /* 0x044fe20000001844 */
[----:B------:R-:W-:Y:S02]  /*2140*/  FMUL R24, R78, 1.4426950216293334961 ;  /* 0x3fb8aa3b4e187820 */ /* 0x000fe40000400000 */
[----:B------:R-:W-:Y:S02]  /*2150*/  FADD R94, R95, R94 ;  /* 0x0000005e5f5e7221 */ /* 0x000fe40000000000 */
[----:B------:R-:W-:Y:S02]  /*2160*/  FADD R92, R93, R92 ;  /* 0x0000005c5d5c7221 */ /* 0x000fe40000000000 */
[----:B------:R-:W-:Y:S01]  /*2170*/  FMUL R12, R76, 1.4426950216293334961 ;  /* 0x3fb8aa3b4c0c7820 */ /* 0x000fe20000400000 */
[----:B------:R-:W2:Y:S01]  /*2180*/  MUFU.EX2 R9, R9 ;  /* 0x0000000900097308 */ /* 0x000ea20000000800 */
[----:B------:R-:W-:Y:S01]  /*2190*/  HMMA.16816.F32 R52, R44, R28, R52 ;  /* 0x0000001c2c34723c */ /* 0x000fe20000001834 */
[----:B------:R-:W-:-:S02]  /*21a0*/  FMUL R13, R77, 1.4426950216293334961 ;  /* 0x3fb8aa3b4d0d7820 */ /* 0x000fc40000400000 */
[----:B------:R-:W-:-:S04]  /*21b0*/  FADD R91, R91, R94 ;  /* 0x0000005e5b5b7221 */ /* 0x000fc80000000000 */
[----:B------:R-:W4:Y:S01]  /*21c0*/  MUFU.EX2 R21, R21 ;  /* 0x0000001500157308 */ /* 0x000f220000000800 */
[----:B------:R-:W-:Y:S02]  /*21d0*/  FMUL R29, R79, 1.4426950216293334961 ;  /* 0x3fb8aa3b4f1d7820 */ /* 0x000fe40000400000 */
[----:B------:R-:W-:-:S05]  /*21e0*/  FADD R89, R89, R92 ;  /* 0x0000005c59597221 */ /* 0x000fca0000000000 */
[----:B------:R-:W5:Y:S01]  /*21f0*/  MUFU.EX2 R12, R12 ;  /* 0x0000000c000c7308 */ /* 0x000f620000000800 */
[----:B------:R-:W-:Y:S02]  /*2200*/  FADD R91, R90, R91 ;  /* 0x0000005b5a5b7221 */ /* 0x000fe40000000000 */
[----:B------:R-:W-:-:S05]  /*2210*/  FADD R89, R88, R89 ;  /* 0x0000005958597221 */ /* 0x000fca0000000000 */
[----:B------:R-:W1:Y:S01]  /*2220*/  MUFU.EX2 R24, R24 ;  /* 0x0000001800187308 */ /* 0x000e620000000800 */
[----:B0-----:R-:W-:Y:S02]  /*2230*/  FADD R20, R8, R91 ;  /* 0x0000005b08147221 */ /* 0x001fe40000000000 */
[----:B---3--:R-:W-:-:S05]  /*2240*/  FADD R28, R16, R89 ;  /* 0x00000059101c7221 */ /* 0x008fca0000000000 */
[----:B------:R-:W0:Y:S08]  /*2250*/  MUFU.EX2 R13, R13 ;  /* 0x0000000d000d7308 */ /* 0x000e300000000800 */
[----:B------:R-:W3:Y:S01]  /*2260*/  MUFU.EX2 R29, R29 ;  /* 0x0000001d001d7308 */ /* 0x000ee20000000800 */
[----:B--2---:R-:W-:Y:S02]  /*2270*/  FADD R17, R9, R20 ;  /* 0x0000001409117221 */ /* 0x004fe40000000000 */
[----:B----4-:R-:W-:-:S02]  /*2280*/  FADD R25, R21, R28 ;  /* 0x0000001c15197221 */ /* 0x010fc40000000000 */
[----:B-----5:R-:W-:Y:S02]  /*2290*/  FADD R20, R12, R17 ;  /* 0x000000110c147221 */ /* 0x020fe40000000000 */
[----:B-1----:R-:W-:Y:S02]  /*22a0*/  FADD R28, R24, R25 ;  /* 0x00000019181c7221 */ /* 0x002fe40000000000 */
[----:B0-----:R-:W-:Y:S02]  /*22b0*/  FADD R25, R13, R20 ;  /* 0x000000140d197221 */ /* 0x001fe40000000000 */
[----:B---3--:R-:W-:-:S03]  /*22c0*/  FADD R17, R29, R28 ;  /* 0x0000001c1d117221 */ /* 0x008fc60000000000 */
[----:B------:R-:W0:Y:S04]  /*22d0*/  SHFL.BFLY PT, R28, R25, 0x2, 0x1f ;  /* 0x0c401f00191c7f89 */ /* 0x000e2800000e0000 */
[----:B------:R-:W1:Y:S01]  /*22e0*/  SHFL.BFLY PT, R20, R17, 0x2, 0x1f ;  /* 0x0c401f0011147f89 */ /* 0x000e6200000e0000 */
[C---:B------:R-:W-:Y:S02]  /*22f0*/  FMUL R40, R84.reuse, R40 ;  /* 0x0000002854287220 */ /* 0x040fe40000400000 */
[----:B------:R-:W-:Y:S02]  /*2300*/  FMUL R41, R84, R41 ;  /* 0x0000002954297220 */ /* 0x000fe40000400000 */
[C---:B------:R-:W-:Y:S02]  /*2310*/  FMUL R42, R82.reuse, R42 ;  /* 0x0000002a522a7220 */ /* 0x040fe40000400000 */
[----:B------:R-:W-:-:S02]  /*2320*/  FMUL R43, R82, R43 ;  /* 0x0000002b522b7220 */ /* 0x000fc40000400000 */
[C---:B------:R-:W-:Y:S02]  /*2330*/  FMUL R36, R84.reuse, R36 ;  /* 0x0000002454247220 */ /* 0x040fe40000400000 */
[----:B------:R-:W-:Y:S02]  /*2340*/  FMUL R37, R84, R37 ;  /* 0x0000002554257220 */ /* 0x000fe40000400000 */
[C---:B------:R-:W-:Y:S02]  /*2350*/  FMUL R38, R82.reuse, R38 ;  /* 0x0000002652267220 */ /* 0x040fe40000400000 */
[----:B------:R-:W-:Y:S01]  /*2360*/  FMUL R39, R82, R39 ;  /* 0x0000002752277220 */ /* 0x000fe20000400000 */
[C---:B------:R-:W-:Y:S08]  /*2370*/  HMMA.16816.F32 R40, R44.reuse, R32, R40 ;  /* 0x000000202c28723c */ /* 0x040ff00000001828 */
[----:B------:R-:W-:Y:S07]  /*2380*/  HMMA.16816.F32 R36, R44, R72, R36 ;  /* 0x000000482c24723c */ /* 0x000fee0000001824 */
[----:B------:R-:W-:Y:S01]  /*2390*/  F2FP.PACK_AB R44, R9, R8 ;  /* 0x00000008092c723e */ /* 0x000fe200000000ff */
[----:B0-----:R-:W-:-:S02]  /*23a0*/  FADD R8, R25, R28 ;  /* 0x0000001c19087221 */ /* 0x001fc40000000000 */
[----:B-1----:R-:W-:Y:S01]  /*23b0*/  FADD R9, R17, R20 ;  /* 0x0000001411097221 */ /* 0x002fe20000000000 */
[----:B------:R-:W-:Y:S02]  /*23c0*/  F2FP.PACK_AB R46, R13, R12 ;  /* 0x0000000c0d2e723e */ /* 0x000fe400000000ff */
[----:B------:R-:W0:Y:S04]  /*23d0*/  SHFL.BFLY PT, R12, R8, 0x1, 0x1f ;  /* 0x0c201f00080c7f89 */ /* 0x000e2800000e0000 */
[----:B------:R-:W1:Y:S01]  /*23e0*/  SHFL.BFLY PT, R13, R9, 0x1, 0x1f ;  /* 0x0c201f00090d7f89 */ /* 0x000e6200000e0000 */
[----:B------:R-:W-:Y:S02]  /*23f0*/  IADD3 R2, R2, 0x20, RZ ;  /* 0x0000002002027810 */ /* 0x000fe40007ffe0ff */
[----:B------:R-:W-:-:S02]  /*2400*/  F2FP.PACK_AB R45, R21, R16 ;  /* 0x00000010152d723e */ /* 0x000fc400000000ff */
[----:B------:R-:W-:Y:S02]  /*2410*/  ISETP.GE.AND P0, PT, R2, c[0x0][0x1d0], PT ;  /* 0x0000740002007a0c */ /* 0x000fe40003f06270 */
[----:B------:R-:W-:-:S07]  /*2420*/  F2FP.PACK_AB R47, R29, R24 ;  /* 0x000000181d2f723e */ /* 0x000fce00000000ff */
[----:B------:R-:W-:Y:S01]  /*2430*/  HMMA.16816.F32 R48, R44, R10, R48 ;  /* 0x0000000a2c30723c */ /* 0x000fe20000001830 */
[----:B0-----:R-:W-:-:S06]  /*2440*/  FADD R12, R8, R12 ;  /* 0x0000000c080c7221 */ /* 0x001fcc0000000000 */
[----:B------:R-:W-:Y:S01]  /*2450*/  MOV R11, 0x20 ;  /* 0x00000020000b7802 */ /* 0x000fe20000000f00 */
[----:B------:R-:W-:Y:S01]  /*2460*/  HMMA.16816.F32 R40, R44, R34, R40 ;  /* 0x000000222c28723c */ /* 0x000fe20000001828 */
[----:B-1----:R-:W-:Y:S02]  /*2470*/  FADD R13, R9, R13 ;  /* 0x0000000d090d7221 */ /* 0x002fe40000000000 */
[----:B------:R-:W-:Y:S01]  /*2480*/  FFMA R85, R84, R85, R12 ;  /* 0x0000005554557223 */ /* 0x000fe2000000000c */
[----:B------:R-:W-:Y:S01]  /*2490*/  MOV R12, R7 ;  /* 0x00000007000c7202 */ /* 0x000fe20000000f00 */
[----:B------:R-:W-:-:S03]  /*24a0*/  FFMA R83, R82, R83, R13 ;  /* 0x0000005352537223 */ /* 0x000fc6000000000d */
[----:B------:R-:W-:Y:S01]  /*24b0*/  HMMA.16816.F32 R52, R44, R30, R52 ;  /* 0x0000001e2c34723c */ /* 0x000fe20000001834 */
[C---:B------:R-:W-:Y:S02]  /*24c0*/  IMAD R0, R11.reuse, c[0x0][0x1b4], R0 ;  /* 0x00006d000b007a24 */ /* 0x040fe400078e0200 */
[----:B------:R-:W-:Y:S02]  /*24d0*/  IMAD R6, R11, c[0x0][0x1a4], R6 ;  /* 0x000069000b067a24 */ /* 0x000fe400078e0206 */
[----:B------:R-:W-:-:S03]  /*24e0*/  IMAD.MOV.U32 R13, RZ, RZ, R5 ;  /* 0x000000ffff0d7224 */ /* 0x000fc600078e0005 */
[C---:B------:R-:W-:Y:S08]  /*24f0*/  HMMA.16816.F32 R56, R44.reuse, R26, R56 ;  /* 0x0000001a2c38723c */ /* 0x040ff00000001838 */
[C---:B------:R-:W-:Y:S08]  /*2500*/  HMMA.16816.F32 R60, R44.reuse, R22, R60 ;  /* 0x000000162c3c723c */ /* 0x040ff0000000183c */
[C---:B------:R-:W-:Y:S08]  /*2510*/  HMMA.16816.F32 R64, R44.reuse, R18, R64 ;  /* 0x000000122c40723c */ /* 0x040ff00000001840 */
[C---:B------:R-:W-:Y:S08]  /*2520*/  HMMA.16816.F32 R68, R44.reuse, R14, R68 ;  /* 0x0000000e2c44723c */ /* 0x040ff00000001844 */
[----:B------:R-:W-:Y:S01]  /*2530*/  HMMA.16816.F32 R36, R44, R74, R36 ;  /* 0x0000004a2c24723c */ /* 0x000fe20000001824 */
[----:B------:R-:W-:Y:S01]  /*2540*/  @P0 CALL.REL.NOINC `(.L_x_1) ;  /* 0x0000001000000944 */ /* 0x000fe20003c00000 */
[----:B------:R-:W-:Y:S06]  /*2550*/  BRA `(.L_x_2) ;  /* 0xffffeef000007947 */ /* 0x000fec000383ffff */
.L_x_1:
[----:B------:R-:W-:-:S08]  /*2560*/  NOP ;  /* 0x0000000000007918 */ /* 0x000fd00000000000 */
[----:B------:R-:W-:Y:S01]  /*2570*/  IMAD.MOV.U32 R0, RZ, RZ, R5 ;  /* 0x000000ffff007224 */ /* 0x000fe200078e0005 */
[----:B------:R-:W-:-:S07]  /*2580*/  MOV R2, R7 ;  /* 0x0000000700027202 */ /* 0x000fce0000000f00 */
.L_x_0:
[----:B------:R-:W0:Y:S01]  /*2590*/  S2R R3, SR_TID.X ;  /* 0x0000000000037919 */ /* 0x000e220000002100 */
[C---:B------:R-:W-:Y:S01]  /*25a0*/  FMUL R23, R85.reuse, 8388608 ;  /* 0x4b00000055177820 */ /* 0x040fe20000400000 */
[----:B------:R-:W-:Y:S01]  /*25b0*/  FSETP.GEU.AND P2, PT, R85, 1.175494350822287508e-38, PT ;  /* 0x008000005500780b */ /* 0x000fe20003f4e000 */
[C---:B------:R-:W-:Y:S01]  /*25c0*/  FMUL R24, R83.reuse, 8388608 ;  /* 0x4b00000053187820 */ /* 0x040fe20000400000 */
[----:B------:R-:W1:Y:S01]  /*25d0*/  S2R R94, SR_TID.X ;  /* 0x00000000005e7919 */ /* 0x000e620000002100 */
[----:B------:R-:W-:Y:S01]  /*25e0*/  FSETP.GEU.AND P3, PT, R83, 1.175494350822287508e-38, PT ;  /* 0x008000005300780b */ /* 0x000fe20003f6e000 */
[----:B------:R-:W-:Y:S01]  /*25f0*/  IMAD.MOV.U32 R18, RZ, RZ, R62 ;  /* 0x000000ffff127224 */ /* 0x000fe200078e003e */
[----:B------:R-:W-:Y:S01]  /*2600*/  FSEL R23, R23, R85, !P2 ;  /* 0x0000005517177208 */ /* 0x000fe20005000000 */
[----:B------:R-:W2:Y:S01]  /*2610*/  S2R R9, SR_TID.X ;  /* 0x0000000000097919 */ /* 0x000ea20000002100 */
[----:B------:R-:W-:Y:S01]  /*2620*/  FSETP.GT.AND P1, PT, |R83|, 8.50705917302346158658e+37, PT ;  /* 0x7e8000005300780b */ /* 0x000fe20003f24200 */
[----:B------:R-:W-:Y:S01]  /*2630*/  IMAD.MOV.U32 R16, RZ, RZ, R36 ;  /* 0x000000ffff107224 */ /* 0x000fe200078e0024 */
[----:B------:R-:W-:Y:S01]  /*2640*/  MOV R34, R63 ;  /* 0x0000003f00227202 */ /* 0x000fe20000000f00 */
[----:B------:R-:W3:Y:S01]  /*2650*/  S2R R89, SR_CTAID.X ;  /* 0x0000000000597919 */ /* 0x000ee20000002500 */
[----:B------:R-:W-:-:S02]  /*2660*/  FSEL R24, R24, R83, !P3 ;  /* 0x0000005318187208 */ /* 0x000fc40005800000 */
[----:B------:R-:W-:Y:S01]  /*2670*/  FSEL R63, RZ, -23, P3 ;  /* 0xc1b80000ff3f7808 */ /* 0x000fe20001800000 */
[----:B------:R-:W4:Y:S01]  /*2680*/  S2R R93, SR_CTAID.Y ;  /* 0x00000000005d7919 */ /* 0x000f220000002600 */
[----:B------:R-:W-:Y:S02]  /*2690*/  FSETP.GEU.AND P3, PT, |R83|, 1.175494350822287508e-38, PT ;  /* 0x008000005300780b */ /* 0x000fe40003f6e200 */
[----:B------:R-:W-:Y:S01]  /*26a0*/  FSEL R62, RZ, -23, P2 ;  /* 0xc1b80000ff3e7808 */ /* 0x000fe20001000000 */
[----:B------:R-:W5:Y:S01]  /*26b0*/  S2R R13, SR_TID.X ;  /* 0x00000000000d7919 */ /* 0x000f620000002100 */
[----:B------:R-:W-:Y:S01]  /*26c0*/  FSETP.GT.AND P2, PT, |R85|, 8.50705917302346158658e+37, PT ;  /* 0x7e8000005500780b */ /* 0x000fe20003f44200 */
[----:B------:R-:W-:Y:S01]  /*26d0*/  @P1 FMUL R83, R83, 0.25 ;  /* 0x3e80000053531820 */ /* 0x000fe20000400000 */
[----:B------:R-:W-:Y:S01]  /*26e0*/  MOV R14, R37 ;  /* 0x00000025000e7202 */ /* 0x000fe20000000f00 */
[----:B0-----:R-:W-:Y:S01]  /*26f0*/  IMAD.SHL.U32 R3, R3, 0x8, RZ ;  /* 0x0000000803037824 */ /* 0x001fe200078e00ff */
[----:B------:R-:W0:Y:S01]  /*2700*/  S2R R45, SR_TID.X ;  /* 0x00000000002d7919 */ /* 0x000e220000002100 */
[----:B------:R-:W-:Y:S01]  /*2710*/  @P1 FMUL R39, R39, 0.25 ;  /* 0x3e80000027271820 */ /* 0x000fe20000400000 */
[----:B-1----:R-:W-:Y:S01]  /*2720*/  SHF.L.U32 R4, R94, 0x2, RZ ;  /* 0x000000025e047819 */ /* 0x002fe200000006ff */
[----:B------:R-:W-:Y:S01]  /*2730*/  @P1 FMUL R38, R38, 0.25 ;  /* 0x3e80000026261820 */ /* 0x000fe20000400000 */
[----:B------:R-:W-:Y:S01]  /*2740*/  LOP3.LUT R6, R3, 0x38, RZ, 0xc0, !PT ;  /* 0x0000003803067812 */ /* 0x000fe200078ec0ff */
[----:B------:R-:W-:Y:S01]  /*2750*/  @!P3 FMUL R83, R83, 16777216 ;  /* 0x4b8000005353b820 */ /* 0x000fe20000400000 */
[----:B------:R-:W-:Y:S01]  /*2760*/  SHF.R.U32.HI R3, RZ, 0x1, R94 ;  /* 0x00000001ff037819 */ /* 0x000fe2000001165e */
[----:B------:R-:W-:Y:S01]  /*2770*/  @P1 FMUL R71, R71, 0.25 ;  /* 0x3e80000047471820 */ /* 0x000fe20000400000 */
[----:B------:R-:W-:Y:S01]  /*2780*/  LOP3.LUT R5, R4, 0x70, RZ, 0xc0, !PT ;  /* 0x0000007004057812 */ /* 0x000fe200078ec0ff */
[----:B------:R-:W-:Y:S01]  /*2790*/  @P1 FMUL R70, R70, 0.25 ;  /* 0x3e80000046461820 */ /* 0x000fe20000400000 */
[----:B------:R-:W-:Y:S01]  /*27a0*/  LOP3.LUT R8, R3, 0x4, RZ, 0xc0, !PT ;  /* 0x0000000403087812 */ /* 0x000fe200078ec0ff */
[----:B------:R-:W-:Y:S01]  /*27b0*/  @P1 FMUL R67, R67, 0.25 ;  /* 0x3e80000043431820 */ /* 0x000fe20000400000 */
[----:B------:R-:W-:Y:S01]  /*27c0*/  IADD3 R3, R23, -0x3f3504f3, RZ ;  /* 0xc0cafb0d17037810 */ /* 0x000fe20007ffe0ff */
[----:B------:R-:W-:Y:S01]  /*27d0*/  @P1 FMUL R66, R66, 0.25 ;  /* 0x3e80000042421820 */ /* 0x000fe20000400000 */
[----:B--2---:R-:W-:Y:S01]  /*27e0*/  LOP3.LUT R9, R9, 0xe0, RZ, 0xc0, !PT ;  /* 0x000000e009097812 */ /* 0x004fe200078ec0ff */
[----:B------:R-:W-:Y:S01]  /*27f0*/  @P1 FMUL R34, R34, 0.25 ;  /* 0x3e80000022221820 */ /* 0x000fe20000400000 */
[----:B------:R-:W-:Y:S01]  /*2800*/  LOP3.LUT R7, R4, 0x1c0, RZ, 0xc0, !PT ;  /* 0x000001c004077812 */ /* 0x000fe200078ec0ff */
[----:B------:R-:W-:Y:S01]  /*2810*/  @P1 FMUL R18, R18, 0.25 ;  /* 0x3e80000012121820 */ /* 0x000fe20000400000 */
[----:B------:R-:W-:Y:S01]  /*2820*/  LOP3.LUT R4, R3, 0xff800000, RZ, 0xc0, !PT ;  /* 0xff80000003047812 */ /* 0x000fe200078ec0ff */
[----:B------:R-:W-:Y:S01]  /*2830*/  IMAD R26, R9, 0x8, R5 ;  /* 0x00000008091a7824 */ /* 0x000fe200078e0205 */
[----:B------:R-:W-:Y:S01]  /*2840*/  LOP3.LUT R91, R94, 0x7f, RZ, 0xc0, !PT ;  /* 0x0000007f5e5b7812 */ /* 0x000fe200078ec0ff */
[----:B------:R-:W-:Y:S01]  /*2850*/  @P1 FMUL R59, R59, 0.25 ;  /* 0x3e8000003b3b1820 */ /* 0x000fe20000400000 */
[----:B------:R-:W1:Y:S01]  /*2860*/  I2F R5, R4 ;  /* 0x0000000400057306 */ /* 0x000e620000201400 */
[----:B------:R-:W-:Y:S01]  /*2870*/  @P1 FMUL R58, R58, 0.25 ;  /* 0x3e8000003a3a1820 */ /* 0x000fe20000400000 */
[----:B---3--:R-:W-:Y:S01]  /*2880*/  LEA R89, R89, R91, 0x7 ;  /* 0x0000005b59597211 */ /* 0x008fe200078e38ff */
[----:B------:R-:W-:Y:S01]  /*2890*/  @P1 FMUL R55, R55, 0.25 ;  /* 0x3e80000037371820 */ /* 0x000fe20000400000 */
[----:B------:R-:W-:Y:S01]  /*28a0*/  IADD3 R3, R8, R6, R7 ;  /* 0x0000000608037210 */ /* 0x000fe20007ffe007 */
[----:B------:R-:W-:Y:S01]  /*28b0*/  @P1 FMUL R54, R54, 0.25 ;  /* 0x3e80000036361820 */ /* 0x000fe20000400000 */
[----:B------:R-:W-:Y:S01]  /*28c0*/  SHF.L.U32 R12, R94, 0x5, RZ ;  /* 0x000000055e0c7819 */ /* 0x000fe200000006ff */
[----:B------:R-:W-:Y:S01]  /*28d0*/  @P1 FMUL R51, R51, 0.25 ;  /* 0x3e80000033331820 */ /* 0x000fe20000400000 */
[----:B------:R-:W-:Y:S01]  /*28e0*/  IADD3 R6, R24, -0x3f3504f3, RZ ;  /* 0xc0cafb0d18067810 */ /* 0x000fe20007ffe0ff */
[----:B------:R-:W-:Y:S01]  /*28f0*/  @P1 FMUL R50, R50, 0.25 ;  /* 0x3e80000032321820 */ /* 0x000fe20000400000 */
[----:B-----5:R-:W-:Y:S01]  /*2900*/  LOP3.LUT R13, R13, 0xff, RZ, 0xc0, !PT ;  /* 0x000000ff0d0d7812 */ /* 0x020fe200078ec0ff */
[----:B------:R-:W-:Y:S01]  /*2910*/  @P1 FMUL R43, R43, 0.25 ;  /* 0x3e8000002b2b1820 */ /* 0x000fe20000400000 */
[----:B------:R-:W-:Y:S01]  /*2920*/  LOP3.LUT R7, R6, 0xff800000, RZ, 0xc0, !PT ;  /* 0xff80000006077812 */ /* 0x000fe200078ec0ff */
[----:B------:R-:W-:Y:S01]  /*2930*/  @P1 FMUL R42, R42, 0.25 ;  /* 0x3e8000002a2a1820 */ /* 0x000fe20000400000 */
[----:B------:R-:W-:Y:S01]  /*2940*/  FSETP.GEU.AND P1, PT, |R85|, 1.175494350822287508e-38, PT ;  /* 0x008000005500780b */ /* 0x000fe20003f2e200 */
[----:B------:R-:W-:Y:S01]  /*2950*/  IMAD.SHL.U32 R10, R94, 0x200, RZ ;  /* 0x000002005e0a7824 */ /* 0x000fe200078e00ff */
[----:B------:R2:W-:Y:S01]  /*2960*/  I2F R6, R7 ;  /* 0x0000000700067306 */ /* 0x0005e20000201400 */
[----:B-1----:R-:W-:Y:S01]  /*2970*/  FFMA.FTZ R62, R5, 1.1920928955078125e-07, R62 ;  /* 0x34000000053e7823 */ /* 0x002fe2000001003e */
[----:B------:R-:W-:Y:S01]  /*2980*/  BAR.SYNC.DEFER_BLOCKING 0x0 ;  /* 0x0000000000007b1d */ /* 0x000fe20000010000 */
[----:B----4-:R-:W-:Y:S01]  /*2990*/  IMAD R8, R93, c[0x0][0x1c0], RZ ;  /* 0x000070005d087a24 */ /* 0x010fe200078e02ff */
[----:B------:R-:W-:Y:S01]  /*29a0*/  LOP3.LUT R11, R10, 0x3000, RZ, 0xc0, !PT ;  /* 0x000030000a0b7812 */ /* 0x000fe200078ec0ff */
[----:B------:R-:W-:Y:S01]  /*29b0*/  IMAD R9, R89, c[0x0][0x1c4], RZ ;  /* 0x0000710059097a24 */ /* 0x000fe200078e02ff */
[----:B0-----:R-:W-:Y:S01]  /*29c0*/  SHF.R.U32.HI R45, RZ, 0x7, R45 ;  /* 0x00000007ff2d7819 */ /* 0x001fe2000001162d */
[----:B------:R-:W-:Y:S01]  /*29d0*/  @P2 FMUL R85, R85, 0.25 ;  /* 0x3e80000055552820 */ /* 0x000fe20000400000 */
[----:B------:R-:W0:Y:S01]  /*29e0*/  MUFU.RCP R5, R83 ;  /* 0x0000005300057308 */ /* 0x000e220000001000 */
[----:B------:R-:W-:Y:S01]  /*29f0*/  IMAD.SHL.U32 R21, R8, 0x2, RZ ;  /* 0x0000000208157824 */ /* 0x000fe200078e00ff */
[----:B------:R-:W-:Y:S01]  /*2a00*/  SHF.L.U32 R10, R9, 0x1, RZ ;  /* 0x00000001090a7819 */ /* 0x000fe200000006ff */
[----:B------:R-:W-:Y:S01]  /*2a10*/  @!P3 FMUL R39, R39, 16777216 ;  /* 0x4b8000002727b820 */ /* 0x000fe20000400000 */
[----:B------:R-:W-:Y:S01]  /*2a20*/  LOP3.LUT R11, R11, 0x60, R12, 0xf8, !PT ;  /* 0x000000600b0b7812 */ /* 0x000fe200078ef80c */
[----:B------:R-:W-:Y:S01]  /*2a30*/  @!P3 FMUL R38, R38, 16777216 ;  /* 0x4b8000002626b820 */ /* 0x000fe20000400000 */
[----:B------:R-:W-:Y:S01]  /*2a40*/  IADD3 R21, P4, P5, R10, c[0x0][0x178], R21 ;  /* 0x00005e000a157a10 */ /* 0x000fe20007d9e015 */
[----:B------:R-:W-:Y:S01]  /*2a50*/  @!P3 FMUL R71, R71, 16777216 ;  /* 0x4b8000004747b820 */ /* 0x000fe20000400000 */
[----:B------:R-:W-:Y:S01]  /*2a60*/  LOP3.LUT R26, R11, R26, RZ, 0x3c, !PT ;  /* 0x0000001a0b1a7212 */ /* 0x000fe200078e3cff */
[----:B------:R-:W-:Y:S01]  /*2a70*/  @!P3 FMUL R70, R70, 16777216 ;  /* 0x4b8000004646b820 */ /* 0x000fe20000400000 */
[----:B--2---:R-:W-:Y:S01]  /*2a80*/  IADD3 R7, R24, -R7, RZ ;  /* 0x8000000718077210 */ /* 0x004fe20007ffe0ff */
[----:B------:R-:W-:Y:S01]  /*2a90*/  @!P3 FMUL R67, R67, 16777216 ;  /* 0x4b8000004343b820 */ /* 0x000fe20000400000 */
[----:B------:R-:W-:Y:S01]  /*2aa0*/  SGXT.U32 R45, R45, 0x1 ;  /* 0x000000012d2d781a */ /* 0x000fe20000000000 */
[----:B------:R-:W-:Y:S01]  /*2ab0*/  @!P3 FMUL R66, R66, 16777216 ;  /* 0x4b8000004242b820 */ /* 0x000fe20000400000 */
[----:B------:R-:W-:Y:S01]  /*2ac0*/  SHF.L.U32 R91, R94, 0x1, RZ ;  /* 0x000000015e5b7819 */ /* 0x000fe200000006ff */
[----:B------:R-:W-:Y:S01]  /*2ad0*/  @!P3 FMUL R34, R34, 16777216 ;  /* 0x4b8000002222b820 */ /* 0x000fe20000400000 */
[----:B------:R-:W-:Y:S01]  /*2ae0*/  LOP3.LUT P0, RZ, R94, 0x80, RZ, 0xc0, !PT ;  /* 0x000000805eff7812 */ /* 0x000fe2000780c0ff */
[----:B------:R-:W-:-:S02]  /*2af0*/  @!P3 FMUL R18, R18, 16777216 ;  /* 0x4b8000001212b820 */ /* 0x000fc40000400000 */
[----:B------:R-:W-:Y:S02]  /*2b00*/  @!P3 FMUL R59, R59, 16777216 ;  /* 0x4b8000003b3bb820 */ /* 0x000fe40000400000 */
[----:B------:R-:W-:Y:S02]  /*2b10*/  @!P3 FMUL R58, R58, 16777216 ;  /* 0x4b8000003a3ab820 */ /* 0x000fe40000400000 */
[----:B------:R-:W-:Y:S02]  /*2b20*/  @!P3 FMUL R55, R55, 16777216 ;  /* 0x4b8000003737b820 */ /* 0x000fe40000400000 */
[----:B------:R-:W-:Y:S02]  /*2b30*/  @!P3 FMUL R54, R54, 16777216 ;  /* 0x4b8000003636b820 */ /* 0x000fe40000400000 */
[----:B------:R-:W-:Y:S02]  /*2b40*/  @!P3 FMUL R51, R51, 16777216 ;  /* 0x4b8000003333b820 */ /* 0x000fe40000400000 */
[----:B------:R-:W-:-:S02]  /*2b50*/  @!P3 FMUL R50, R50, 16777216 ;  /* 0x4b8000003232b820 */ /* 0x000fc40000400000 */
[----:B------:R-:W-:Y:S02]  /*2b60*/  @!P3 FMUL R43, R43, 16777216 ;  /* 0x4b8000002b2bb820 */ /* 0x000fe40000400000 */
[----:B------:R-:W-:Y:S01]  /*2b70*/  @!P3 FMUL R42, R42, 16777216 ;  /* 0x4b8000002a2ab820 */ /* 0x000fe20000400000 */
[----:B------:R-:W-:Y:S01]  /*2b80*/  ISETP.GE.U32.AND P3, PT, R24, 0x7f800000, PT ;  /* 0x7f8000001800780c */ /* 0x000fe20003f66070 */
[----:B------:R-:W-:Y:S02]  /*2b90*/  @!P1 FMUL R85, R85, 16777216 ;  /* 0x4b80000055559820 */ /* 0x000fe40000400000 */
[C---:B0-----:R-:W-:Y:S02]  /*2ba0*/  FMUL R29, R5.reuse, R39 ;  /* 0x00000027051d7220 */ /* 0x041fe40000400000 */
[C---:B------:R-:W-:Y:S02]  /*2bb0*/  FMUL R30, R5.reuse, R38 ;  /* 0x00000026051e7220 */ /* 0x040fe40000400000 */
[----:B------:R-:W-:-:S02]  /*2bc0*/  FMUL R32, R5, R71 ;  /* 0x0000004705207220 */ /* 0x000fc40000400000 */
[C---:B------:R-:W-:Y:S02]  /*2bd0*/  FMUL R31, R5.reuse, R70 ;  /* 0x00000046051f7220 */ /* 0x040fe40000400000 */
[C---:B------:R-:W-:Y:S02]  /*2be0*/  FMUL R11, R5.reuse, R67 ;  /* 0x00000043050b7220 */ /* 0x040fe40000400000 */
[C---:B------:R-:W-:Y:S02]  /*2bf0*/  FMUL R25, R5.reuse, R66 ;  /* 0x0000004205197220 */ /* 0x040fe40000400000 */
[C---:B------:R-:W-:Y:S02]  /*2c00*/  FMUL R34, R5.reuse, R34 ;  /* 0x0000002205227220 */ /* 0x040fe40000400000 */
        /* <DEDUP_REMOVED lines=8> */
[----:B------:R-:W-:Y:S02]  /*2c90*/  FMUL R42, R5, R42 ;  /* 0x0000002a052a7220 */ /* 0x000fe40000400000 */
[----:B------:R-:W0:Y:S01]  /*2ca0*/  MUFU.RCP R5, R85 ;  /* 0x0000005500057308 */ /* 0x000e220000001000 */
[----:B------:R-:W-:Y:S02]  /*2cb0*/  IMAD.SHL.U32 R12, R94, 0x800, RZ ;  /* 0x000008005e0c7824 */ /* 0x000fe400078e00ff */
[----:B------:R-:W-:Y:S02]  /*2cc0*/  @P2 FMUL R14, R14, 0.25 ;  /* 0x3e8000000e0e2820 */ /* 0x000fe40000400000 */
[----:B------:R-:W-:Y:S01]  /*2cd0*/  @P2 FMUL R16, R16, 0.25 ;  /* 0x3e80000010102820 */ /* 0x000fe20000400000 */
[----:B------:R-:W-:Y:S01]  /*2ce0*/  LOP3.LUT R12, R12, 0x3000, RZ, 0xc0, !PT ;  /* 0x000030000c0c7812 */ /* 0x000fe200078ec0ff */
[----:B------:R-:W-:Y:S02]  /*2cf0*/  @P2 FMUL R69, R69, 0.25 ;  /* 0x3e80000045452820 */ /* 0x000fe40000400000 */
[----:B------:R-:W-:Y:S01]  /*2d00*/  @P2 FMUL R68, R68, 0.25 ;  /* 0x3e80000044442820 */ /* 0x000fe20000400000 */
[----:B------:R-:W-:Y:S01]  /*2d10*/  LEA R22, R13, R12, 0x4 ;  /* 0x0000000c0d167211 */ /* 0x000fe200078e20ff */
[----:B------:R-:W-:-:S02]  /*2d20*/  @P2 FMUL R65, R65, 0.25 ;  /* 0x3e80000041412820 */ /* 0x000fc40000400000 */
[----:B------:R-:W-:Y:S02]  /*2d30*/  @P2 FMUL R64, R64, 0.25 ;  /* 0x3e80000040402820 */ /* 0x000fe40000400000 */
[----:B------:R-:W-:Y:S02]  /*2d40*/  @P2 FMUL R61, R61, 0.25 ;  /* 0x3e8000003d3d2820 */ /* 0x000fe40000400000 */
[----:B------:R-:W-:Y:S02]  /*2d50*/  @P2 FMUL R57, R57, 0.25 ;  /* 0x3e80000039392820 */ /* 0x000fe40000400000 */
[----:B------:R-:W-:Y:S02]  /*2d60*/  @P2 FMUL R56, R56, 0.25 ;  /* 0x3e80000038382820 */ /* 0x000fe40000400000 */
[----:B------:R-:W-:Y:S02]  /*2d70*/  @P2 FMUL R53, R53, 0.25 ;  /* 0x3e80000035352820 */ /* 0x000fe40000400000 */
[----:B------:R-:W-:-:S02]  /*2d80*/  @P2 FMUL R52, R52, 0.25 ;  /* 0x3e80000034342820 */ /* 0x000fc40000400000 */
[----:B------:R-:W-:Y:S02]  /*2d90*/  @P2 FMUL R49, R49, 0.25 ;  /* 0x3e80000031312820 */ /* 0x000fe40000400000 */
[----:B------:R-:W-:Y:S02]  /*2da0*/  @P2 FMUL R48, R48, 0.25 ;  /* 0x3e80000030302820 */ /* 0x000fe40000400000 */
[----:B------:R-:W-:Y:S02]  /*2db0*/  @P2 FMUL R41, R41, 0.25 ;  /* 0x3e80000029292820 */ /* 0x000fe40000400000 */
[----:B------:R-:W-:Y:S02]  /*2dc0*/  @P2 FMUL R40, R40, 0.25 ;  /* 0x3e80000028282820 */ /* 0x000fe40000400000 */
[----:B------:R-:W-:Y:S01]  /*2dd0*/  @P2 FMUL R60, R60, 0.25 ;  /* 0x3e8000003c3c2820 */ /* 0x000fe20000400000 */
[----:B------:R-:W-:Y:S01]  /*2de0*/  ISETP.GE.U32.AND P2, PT, R23, 0x7f800000, PT ;  /* 0x7f8000001700780c */ /* 0x000fe20003f46070 */
[----:B------:R-:W-:-:S04]  /*2df0*/  IMAD.HI R20, R8, 0x2, RZ ;  /* 0x0000000208147827 */ /* 0x000fc800078e02ff */
[----:B------:R-:W-:-:S04]  /*2e00*/  IMAD.HI R9, R9, 0x2, RZ ;  /* 0x0000000209097827 */ /* 0x000fc800078e02ff */
[----:B------:R-:W-:Y:S01]  /*2e10*/  @!P1 FMUL R14, R14, 16777216 ;  /* 0x4b8000000e0e9820 */ /* 0x000fe20000400000 */
[----:B------:R-:W-:Y:S01]  /*2e20*/  IADD3.X R20, R9, c[0x0][0x17c], R20, P4, P5 ;  /* 0x00005f0009147a10 */ /* 0x000fe200027ea414 */
[----:B------:R-:W-:Y:S02]  /*2e30*/  @!P1 FMUL R16, R16, 16777216 ;  /* 0x4b80000010109820 */ /* 0x000fe40000400000 */
[----:B------:R-:W-:Y:S02]  /*2e40*/  @!P1 FMUL R69, R69, 16777216 ;  /* 0x4b80000045459820 */ /* 0x000fe40000400000 */
[----:B------:R-:W-:Y:S02]  /*2e50*/  @!P1 FMUL R68, R68, 16777216 ;  /* 0x4b80000044449820 */ /* 0x000fe40000400000 */
[----:B------:R-:W-:Y:S02]  /*2e60*/  @!P1 FMUL R65, R65, 16777216 ;  /* 0x4b80000041419820 */ /* 0x000fe40000400000 */
        /* <DEDUP_REMOVED lines=10> */
[----:B------:R-:W-:Y:S01]  /*2f10*/  @!P1 FMUL R60, R60, 16777216 ;  /* 0x4b8000003c3c9820 */ /* 0x000fe20000400000 */
[----:B------:R-:W-:Y:S01]  /*2f20*/  FSETP.NEU.AND P1, PT, R23, RZ, PT ;  /* 0x000000ff1700720b */ /* 0x000fe20003f2d000 */
[----:B------:R-:W-:Y:S02]  /*2f30*/  FFMA.FTZ R63, R6, 1.1920928955078125e-07, R63 ;  /* 0x34000000063f7823 */ /* 0x000fe4000001003f */
[----:B0-----:R-:W-:-:S02]  /*2f40*/  FMUL R15, R5, R14 ;  /* 0x0000000e050f7220 */ /* 0x001fc40000400000 */
[C---:B------:R-:W-:Y:S02]  /*2f50*/  FMUL R19, R5.reuse, R16 ;  /* 0x0000001005137220 */ /* 0x040fe40000400000 */
[C---:B------:R-:W-:Y:S02]  /*2f60*/  FMUL R6, R5.reuse, R69 ;  /* 0x0000004505067220 */ /* 0x040fe40000400000 */
[C---:B------:R-:W-:Y:S02]  /*2f70*/  FMUL R8, R5.reuse, R68 ;  /* 0x0000004405087220 */ /* 0x040fe40000400000 */
[----:B------:R-:W-:Y:S01]  /*2f80*/  FMUL R14, R5, R65 ;  /* 0x00000041050e7220 */ /* 0x000fe20000400000 */
[----:B------:R-:W-:Y:S01]  /*2f90*/  F2FP.PACK_AB R15, R15, R6 ;  /* 0x000000060f0f723e */ /* 0x000fe200000000ff */
[----:B------:R-:W-:Y:S01]  /*2fa0*/  FMUL R18, R5, R64 ;  /* 0x0000004005127220 */ /* 0x000fe20000400000 */
[----:B------:R-:W-:Y:S01]  /*2fb0*/  F2FP.PACK_AB R19, R19, R8 ;  /* 0x000000081313723e */ /* 0x000fe200000000ff */
[----:B------:R-:W-:Y:S01]  /*2fc0*/  FMUL R9, R5, R61 ;  /* 0x0000003d05097220 */ /* 0x000fe20000400000 */
[----:B------:R-:W-:Y:S01]  /*2fd0*/  F2FP.PACK_AB R8, R37, R44 ;  /* 0x0000002c2508723e */ /* 0x000fe200000000ff */
[----:B------:R-:W-:-:S02]  /*2fe0*/  FMUL R13, R5, R57 ;  /* 0x00000039050d7220 */ /* 0x000fc40000400000 */
[C---:B------:R-:W-:Y:S01]  /*2ff0*/  FMUL R17, R5.reuse, R56 ;  /* 0x0000003805117220 */ /* 0x040fe20000400000 */
[----:B------:R-:W-:Y:S01]  /*3000*/  F2FP.PACK_AB R14, R14, R9 ;  /* 0x000000090e0e723e */ /* 0x000fe200000000ff */
[----:B------:R-:W-:Y:S01]  /*3010*/  FMUL R12, R5, R49 ;  /* 0x00000031050c7220 */ /* 0x000fe20000400000 */
[----:B------:R-:W-:Y:S01]  /*3020*/  F2FP.PACK_AB R9, R33, R38 ;  /* 0x000000262109723e */ /* 0x000fe200000000ff */
[C---:B------:R-:W-:Y:S02]  /*3030*/  FMUL R16, R5.reuse, R48 ;  /* 0x0000003005107220 */ /* 0x040fe40000400000 */
[C---:B------:R-:W-:Y:S02]  /*3040*/  FMUL R27, R5.reuse, R40 ;  /* 0x00000028051b7220 */ /* 0x040fe40000400000 */
[C---:B------:R-:W-:Y:S02]  /*3050*/  FMUL R41, R5.reuse, R41 ;  /* 0x0000002905297220 */ /* 0x040fe40000400000 */
[C---:B------:R-:W-:Y:S01]  /*3060*/  FMUL R52, R5.reuse, R52 ;  /* 0x0000003405347220 */ /* 0x040fe20000400000 */
[----:B------:R-:W-:Y:S01]  /*3070*/  F2FP.PACK_AB R16, R16, R27 ;  /* 0x0000001b1010723e */ /* 0x000fe200000000ff */
[C---:B------:R-:W-:Y:S01]  /*3080*/  FMUL R28, R5.reuse, R53 ;  /* 0x00000035051c7220 */ /* 0x040fe20000400000 */
[----:B------:R-:W-:Y:S01]  /*3090*/  F2FP.PACK_AB R12, R12, R41 ;  /* 0x000000290c0c723e */ /* 0x000fe200000000ff */
[----:B------:R-:W-:Y:S01]  /*30a0*/  FMUL R5, R5, R60 ;  /* 0x0000003c05057220 */ /* 0x000fe20000400000 */
[----:B------:R-:W-:Y:S01]  /*30b0*/  F2FP.PACK_AB R17, R17, R52 ;  /* 0x000000341111723e */ /* 0x000fe200000000ff */
[----:B------:R-:W-:Y:S01]  /*30c0*/  IMAD.IADD R4, R23, 0x1, -R4 ;  /* 0x0000000117047824 */ /* 0x000fe200078e0a04 */
[----:B------:R-:W-:Y:S01]  /*30d0*/  F2FP.PACK_AB R13, R13, R28 ;  /* 0x0000001c0d0d723e */ /* 0x000fe200000000ff */
[----:B------:R-:W-:Y:S01]  /*30e0*/  FADD R28, R7, -1 ;  /* 0xbf800000071c7421 */ /* 0x000fe20000000000 */
[----:B------:R-:W-:Y:S01]  /*30f0*/  F2FP.PACK_AB R18, R18, R5 ;  /* 0x000000051212723e */ /* 0x000fe200000000ff */
[----:B------:R-:W-:-:S02]  /*3100*/  IMAD.MOV.U32 R5, RZ, RZ, 0x3dc6b27f ;  /* 0x3dc6b27fff057424 */ /* 0x000fc400078e00ff */
[----:B------:R-:W-:Y:S01]  /*3110*/  FADD R27, R4, -1 ;  /* 0xbf800000041b7421 */ /* 0x000fe20000000000 */
[----:B------:R0:W-:Y:S03]  /*3120*/  STS.128 [R26+0x800], R12 ;  /* 0x0008000c1a007388 */ /* 0x0001e60000000c00 */
[CC--:B------:R-:W-:Y:S01]  /*3130*/  FFMA.FTZ R4, R27.reuse, R5.reuse, -0.16845393180847167969 ;  /* 0xbe2c7f301b047423 */ /* 0x0c0fe20000010005 */
[----:B------:R1:W-:Y:S01]  /*3140*/  STS.128 [R26], R16 ;  /* 0x000000101a007388 */ /* 0x0003e20000000c00 */
[C---:B------:R-:W-:Y:S02]  /*3150*/  FFMA.FTZ R5, R28.reuse, R5, -0.16845393180847167969 ;  /* 0xbe2c7f301c057423 */ /* 0x040fe40000010005 */
[----:B------:R-:W-:Y:S01]  /*3160*/  FFMA.FTZ R6, R27, R4, 0.1716887056827545166 ;  /* 0x3e2fcf2a1b067423 */ /* 0x000fe20000010004 */
[----:B------:R-:W-:Y:S01]  /*3170*/  F2FP.PACK_AB R4, R39, R42 ;  /* 0x0000002a2704723e */ /* 0x000fe200000000ff */
[----:B------:R-:W-:-:S02]  /*3180*/  FFMA.FTZ R5, R28, R5, 0.1716887056827545166 ;  /* 0x3e2fcf2a1c057423 */ /* 0x000fc40000010005 */
[C---:B------:R-:W-:Y:S02]  /*3190*/  FFMA.FTZ R6, R27.reuse, R6, -0.17900948226451873779 ;  /* 0xbe374e431b067423 */ /* 0x040fe40000010006 */
[----:B------:R-:W-:Y:S01]  /*31a0*/  FFMA.FTZ R7, R28, R5, -0.17900948226451873779 ;  /* 0xbe374e431c077423 */ /* 0x000fe20000010005 */
[----:B------:R-:W-:Y:S01]  /*31b0*/  F2FP.PACK_AB R5, R10, R35 ;  /* 0x000000230a05723e */ /* 0x000fe200000000ff */
[----:B------:R-:W-:Y:S01]  /*31c0*/  FFMA.FTZ R10, R27, R6, 0.20512372255325317383 ;  /* 0x3e520bf41b0a7423 */ /* 0x000fe20000010006 */
[----:B------:R-:W-:Y:S01]  /*31d0*/  F2FP.PACK_AB R6, R25, R36 ;  /* 0x000000241906723e */ /* 0x000fe200000000ff */
[----:B0-----:R-:W-:Y:S01]  /*31e0*/  IMAD R14, R45, c[0x0][0x1c8], RZ ;  /* 0x000072002d0e7a24 */ /* 0x001fe200078e02ff */
[----:B------:R-:W-:Y:S01]  /*31f0*/  MOV R25, c[0x0][0x1c8] ;  /* 0x0000720000197a02 */ /* 0x000fe20000000f00 */
[----:B------:R-:W-:Y:S01]  /*3200*/  FFMA.FTZ R10, R27, R10, -0.24046532809734344482 ;  /* 0xbe763c8b1b0a7423 */ /* 0x000fe2000001000a */
[----:B-1----:R-:W-:Y:S01]  /*3210*/  LOP3.LUT R17, R22, 0x20, RZ, 0x3c, !PT ;  /* 0x0000002016117812 */ /* 0x002fe200078e3cff */
[----:B------:R-:W-:-:S02]  /*3220*/  FFMA.FTZ R7, R28, R7, 0.20512372255325317383 ;  /* 0x3e520bf41c077423 */ /* 0x000fc40000010007 */
[----:B------:R-:W-:Y:S02]  /*3230*/  IMAD R16, R25, 0x2, R14 ;  /* 0x0000000219107824 */ /* 0x000fe400078e020e */
[----:B------:R-:W-:Y:S01]  /*3240*/  FFMA.FTZ R12, R27, R10, 0.28857114911079406738 ;  /* 0x3e93bf991b0c7423 */ /* 0x000fe2000001000a */
[----:B------:R-:W-:Y:S01]  /*3250*/  F2FP.PACK_AB R10, R11, R34 ;  /* 0x000000220b0a723e */ /* 0x000fe200000000ff */
[C---:B------:R-:W-:Y:S01]  /*3260*/  FFMA.FTZ R7, R28.reuse, R7, -0.24046532809734344482 ;  /* 0xbe763c8b1c077423 */ /* 0x040fe20000010007 */
[----:B------:R-:W-:Y:S01]  /*3270*/  LEA R18, R25, R16, 0x1 ;  /* 0x0000001019127211 */ /* 0x000fe200078e08ff */
[----:B------:R-:W-:Y:S02]  /*3280*/  FFMA.FTZ R12, R27, R12, -0.36067417263984680176 ;  /* 0xbeb8aa491b0c7423 */ /* 0x000fe4000001000c */
[----:B------:R-:W-:Y:S01]  /*3290*/  FFMA.FTZ R11, R28, R7, 0.28857114911079406738 ;  /* 0x3e93bf991c0b7423 */ /* 0x000fe20000010007 */
[----:B------:R-:W-:Y:S01]  /*32a0*/  F2FP.PACK_AB R7, R30, R31 ;  /* 0x0000001f1e07723e */ /* 0x000fe200000000ff */
[----:B------:R-:W-:Y:S01]  /*32b0*/  IMAD R34, R25, 0x2, R18 ;  /* 0x0000000219227824 */ /* 0x000fe200078e0212 */
[----:B------:R-:W-:Y:S01]  /*32c0*/  @P2 MOV R30, 0x7f800000 ;  /* 0x7f800000001e2802 */ /* 0x000fe20000000f00 */
[----:B------:R-:W-:-:S02]  /*32d0*/  FFMA.FTZ R12, R27, R12, 0.48089820146560668945 ;  /* 0x3ef6384a1b0c7423 */ /* 0x000fc4000001000c */
[C---:B------:R-:W-:Y:S01]  /*32e0*/  FFMA.FTZ R13, R28.reuse, R11, -0.36067417263984680176 ;  /* 0xbeb8aa491c0d7423 */ /* 0x040fe2000001000b */
[----:B------:R-:W-:Y:S01]  /*32f0*/  LEA R40, R25, R34, 0x1 ;  /* 0x0000002219287211 */ /* 0x000fe200078e08ff */
[----:B------:R-:W-:Y:S01]  /*3300*/  FFMA.FTZ R12, R27, R12, -0.72134751081466674805 ;  /* 0xbf38aa3b1b0c7423 */ /* 0x000fe2000001000c */
[----:B------:R0:W-:Y:S01]  /*3310*/  STS.128 [R26+0x80], R4 ;  /* 0x000080041a007388 */ /* 0x0001e20000000c00 */
[C---:B------:R-:W-:Y:S01]  /*3320*/  FFMA.FTZ R13, R28.reuse, R13, 0.48089820146560668945 ;  /* 0x3ef6384a1c0d7423 */ /* 0x040fe2000001000d */
[----:B------:R-:W-:Y:S01]  /*3330*/  F2FP.PACK_AB R11, R29, R32 ;  /* 0x000000201d0b723e */ /* 0x000fe200000000ff */
[----:B------:R-:W-:Y:S02]  /*3340*/  IMAD R42, R25, 0x2, R40 ;  /* 0x00000002192a7824 */ /* 0x000fe400078e0228 */
[----:B------:R-:W-:Y:S02]  /*3350*/  FMUL R12, R27, R12 ;  /* 0x0000000c1b0c7220 */ /* 0x000fe40000400000 */
[C---:B------:R-:W-:Y:S01]  /*3360*/  FFMA.FTZ R13, R28.reuse, R13, -0.72134751081466674805 ;  /* 0xbf38aa3b1c0d7423 */ /* 0x040fe2000001000d */
[----:B------:R-:W-:Y:S01]  /*3370*/  LEA R44, R25, R42, 0x1 ;  /* 0x0000002a192c7211 */ /* 0x000fe200078e08ff */
[----:B------:R-:W-:Y:S01]  /*3380*/  FMUL R12, R27, R12 ;  /* 0x0000000c1b0c7220 */ /* 0x000fe20000400000 */
[----:B------:R1:W-:Y:S01]  /*3390*/  STS.128 [R26+0x880], R8 ;  /* 0x000880081a007388 */ /* 0x0003e20000000c00 */
[----:B------:R-:W-:-:S02]  /*33a0*/  FMUL R13, R28, R13 ;  /* 0x0000000d1c0d7220 */ /* 0x000fc40000400000 */
[----:B------:R-:W-:Y:S02]  /*33b0*/  FFMA.FTZ R27, R27, 1.4426950216293334961, R12 ;  /* 0x3fb8aa3b1b1b7823 */ /* 0x000fe4000001000c */
[C---:B------:R-:W-:Y:S01]  /*33c0*/  IMAD R12, R25.reuse, 0x2, R44 ;  /* 0x00000002190c7824 */ /* 0x040fe200078e022c */
[----:B0-----:R-:W-:Y:S01]  /*33d0*/  @P3 MOV R5, 0x7f800000 ;  /* 0x7f80000000053802 */ /* 0x001fe20000000f00 */
[C---:B------:R-:W-:Y:S02]  /*33e0*/  FMUL R13, R28.reuse, R13 ;  /* 0x0000000d1c0d7220 */ /* 0x040fe40000400000 */
[C---:B------:R-:W-:Y:S02]  /*33f0*/  IMAD R46, R25.reuse, 0x2, R12 ;  /* 0x00000002192e7824 */ /* 0x040fe400078e020c */
[----:B------:R-:W-:Y:S01]  /*3400*/  FFMA.FTZ R28, R28, 1.4426950216293334961, R13 ;  /* 0x3fb8aa3b1c1c7823 */ /* 0x000fe2000001000d */
[----:B------:R-:W-:Y:S01]  /*3410*/  LOP3.LUT R13, R22, 0x40, RZ, 0x3c, !PT ;  /* 0x00000040160d7812 */ /* 0x000fe200078e3cff */
[----:B------:R-:W-:-:S02]  /*3420*/  IMAD R48, R25, 0x2, R46 ;  /* 0x0000000219307824 */ /* 0x000fc400078e022e */
[----:B------:R-:W-:Y:S01]  /*3430*/  FADD R62, R62, R27 ;  /* 0x0000001b3e3e7221 */ /* 0x000fe20000000000 */
[----:B-1----:R-:W-:Y:S01]  /*3440*/  LOP3.LUT R8, R22, 0x60, RZ, 0x3c, !PT ;  /* 0x0000006016087812 */ /* 0x002fe200078e3cff */
[----:B------:R-:W-:Y:S01]  /*3450*/  FADD R63, R63, R28 ;  /* 0x0000001c3f3f7221 */ /* 0x000fe20000000000 */
[----:B------:R-:W-:Y:S01]  /*3460*/  BAR.SYNC.DEFER_BLOCKING 0x0 ;  /* 0x0000000000007b1d */ /* 0x000fe20000010000 */
[----:B------:R-:W-:Y:S01]  /*3470*/  @P2 FFMA.FTZ R62, R23, R30, +INF ;  /* 0x7f800000173e2423 */ /* 0x000fe2000001001e */
[C---:B------:R-:W-:Y:S01]  /*3480*/  FSETP.NEU.AND P2, PT, R24.reuse, RZ, PT ;  /* 0x000000ff1800720b */ /* 0x040fe20003f4d000 */
[----:B------:R-:W-:Y:S01]  /*3490*/  @P3 FFMA.FTZ R63, R24, R5, +INF ;  /* 0x7f800000183f3423 */ /* 0x000fe20000010005 */
[C---:B------:R-:W-:Y:S02]  /*34a0*/  LEA R24, R25.reuse, R48, 0x1 ;  /* 0x0000003019187211 */ /* 0x040fe400078e08ff */
[-C--:B------:R-:W-:Y:S02]  /*34b0*/  LEA R26, P3, R14, R21.reuse, 0x1 ;  /* 0x000000150e1a7211 */ /* 0x080fe400078608ff */
[----:B------:R-:W-:Y:S01]  /*34c0*/  LEA R28, P4, R16, R21, 0x1 ;  /* 0x00000015101c7211 */ /* 0x000fe200078808ff */
[----:B------:R-:W-:Y:S01]  /*34d0*/  IMAD R52, R25, 0x2, R24 ;  /* 0x0000000219347824 */ /* 0x000fe200078e0218 */
[----:B------:R-:W-:-:S02]  /*34e0*/  LEA.HI.X.SX32 R27, R14, R20, 0x1, P3 ;  /* 0x000000140e1b7211 */ /* 0x000fc400018f0eff */
[-C--:B------:R-:W-:Y:S02]  /*34f0*/  LEA R32, P3, R34, R21.reuse, 0x1 ;  /* 0x0000001522207211 */ /* 0x080fe400078608ff */
[C---:B------:R-:W-:Y:S02]  /*3500*/  LEA R54, R25.reuse, R52, 0x1 ;  /* 0x0000003419367211 */ /* 0x040fe400078e08ff */
[-C--:B------:R-:W-:Y:S02]  /*3510*/  LEA.HI.X.SX32 R29, R16, R20.reuse, 0x1, P4 ;  /* 0x00000014101d7211 */ /* 0x080fe400020f0eff */
[----:B------:R-:W-:Y:S01]  /*3520*/  LEA.HI.X.SX32 R33, R34, R20, 0x1, P3 ;  /* 0x0000001422217211 */ /* 0x000fe200018f0eff */
[----:B------:R-:W-:Y:S01]  /*3530*/  IMAD R56, R25, 0x2, R54 ;  /* 0x0000000219387824 */ /* 0x000fe200078e0236 */
[-C--:B------:R-:W-:Y:S02]  /*3540*/  LEA R30, P5, R18, R21.reuse, 0x1 ;  /* 0x00000015121e7211 */ /* 0x080fe400078a08ff */
[----:B------:R-:W-:-:S02]  /*3550*/  LEA R36, P3, R40, R21, 0x1 ;  /* 0x0000001528247211 */ /* 0x000fc400078608ff */
[C---:B------:R-:W-:Y:S01]  /*3560*/  LEA R58, R25.reuse, R56, 0x1 ;  /* 0x00000038193a7211 */ /* 0x040fe200078e08ff */
[----:B------:R-:W0:Y:S01]  /*3570*/  LDS.128 R4, [R22] ;  /* 0x0000000016047984 */ /* 0x000e220000000c00 */
[-C--:B------:R-:W-:Y:S02]  /*3580*/  LEA R34, P4, R42, R21.reuse, 0x1 ;  /* 0x000000152a227211 */ /* 0x080fe400078808ff */
[-C--:B------:R-:W-:Y:S01]  /*3590*/  LEA.HI.X.SX32 R31, R18, R20.reuse, 0x1, P5 ;  /* 0x00000014121f7211 */ /* 0x080fe200028f0eff */
[C---:B------:R-:W-:Y:S01]  /*35a0*/  IMAD R60, R25.reuse, 0x2, R58 ;  /* 0x00000002193c7824 */ /* 0x040fe200078e023a */
[-C--:B------:R-:W-:Y:S01]  /*35b0*/  LEA.HI.X.SX32 R37, R40, R20.reuse, 0x1, P3 ;  /* 0x0000001428257211 */ /* 0x080fe200018f0eff */
[----:B------:R-:W1:Y:S01]  /*35c0*/  LDS.128 R16, [R17] ;  /* 0x0000000011107984 */ /* 0x000e620000000c00 */
[----:B------:R-:W-:Y:S02]  /*35d0*/  LEA.HI.X.SX32 R35, R42, R20, 0x1, P4 ;  /* 0x000000142a237211 */ /* 0x000fe400020f0eff */
[----:B------:R-:W-:Y:S01]  /*35e0*/  LEA R64, R25, R60, 0x1 ;  /* 0x0000003c19407211 */ /* 0x000fe200078e08ff */
[----:B------:R-:W-:Y:S01]  /*35f0*/  LDS.128 R8, [R8] ;  /* 0x0000000008087984 */ /* 0x000fe20000000c00 */
[----:B------:R-:W-:-:S02]  /*3600*/  LEA R38, P5, R44, R21, 0x1 ;  /* 0x000000152c267211 */ /* 0x000fc400078a08ff */
[-C--:B------:R-:W-:Y:S01]  /*3610*/  LEA R42, P3, R12, R21.reuse, 0x1 ;  /* 0x000000150c2a7211 */ /* 0x080fe200078608ff */
[C---:B------:R-:W-:Y:S01]  /*3620*/  IMAD R66, R25.reuse, 0x2, R64 ;  /* 0x0000000219427824 */ /* 0x040fe200078e0240 */
[-C--:B------:R-:W-:Y:S02]  /*3630*/  LEA.HI.X.SX32 R39, R44, R20.reuse, 0x1, P5 ;  /* 0x000000142c277211 */ /* 0x080fe400028f0eff */
[----:B------:R-:W-:Y:S02]  /*3640*/  LEA.HI.X.SX32 R43, R12, R20, 0x1, P3 ;  /* 0x000000140c2b7211 */ /* 0x000fe400018f0eff */
[C---:B------:R-:W-:Y:S01]  /*3650*/  LEA R68, R25.reuse, R66, 0x1 ;  /* 0x0000004219447211 */ /* 0x040fe200078e08ff */
[----:B------:R-:W2:Y:S01]  /*3660*/  LDS.128 R12, [R13] ;  /* 0x000000000d0c7984 */ /* 0x000ea20000000c00 */
[-C--:B------:R-:W-:Y:S02]  /*3670*/  LEA R44, P3, R48, R21.reuse, 0x1 ;  /* 0x00000015302c7211 */ /* 0x080fe400078608ff */
[----:B------:R-:W-:Y:S01]  /*3680*/  LEA R40, P4, R46, R21, 0x1 ;  /* 0x000000152e287211 */ /* 0x000fe200078808ff */
[----:B------:R-:W-:Y:S01]  /*3690*/  IMAD R70, R25, 0x2, R68 ;  /* 0x0000000219467824 */ /* 0x000fe200078e0244 */
[----:B------:R-:W-:-:S02]  /*36a0*/  LEA.HI.X.SX32 R45, R48, R20, 0x1, P3 ;  /* 0x00000014302d7211 */ /* 0x000fc400018f0eff */
[CC--:B------:R-:W-:Y:S02]  /*36b0*/  LEA R50, P3, R24.reuse, R21.reuse, 0x1 ;  /* 0x0000001518327211 */ /* 0x0c0fe400078608ff */
[C---:B------:R-:W-:Y:S02]  /*36c0*/  LEA R72, R25.reuse, R70, 0x1 ;  /* 0x0000004619487211 */ /* 0x040fe400078e08ff */
[-C--:B------:R-:W-:Y:S02]  /*36d0*/  LEA.HI.X.SX32 R51, R24, R20.reuse, 0x1, P3 ;  /* 0x0000001418337211 */ /* 0x080fe400018f0eff */
[----:B------:R-:W-:Y:S01]  /*36e0*/  LEA.HI.X.SX32 R41, R46, R20, 0x1, P4 ;  /* 0x000000142e297211 */ /* 0x000fe200020f0eff */
[----:B------:R-:W-:Y:S01]  /*36f0*/  IMAD R24, R25, 0x2, R72 ;  /* 0x0000000219187824 */ /* 0x000fe200078e0248 */
[-C--:B------:R-:W-:Y:S02]  /*3700*/  LEA R48, P4, R52, R21.reuse, 0x1 ;  /* 0x0000001534307211 */ /* 0x080fe400078808ff */
[----:B------:R-:W-:-:S02]  /*3710*/  LEA R46, P5, R54, R21, 0x1 ;  /* 0x00000015362e7211 */ /* 0x000fc400078a08ff */
[C---:B------:R-:W-:Y:S01]  /*3720*/  LEA R76, R25.reuse, R24, 0x1 ;  /* 0x00000018194c7211 */ /* 0x040fe200078e08ff */
[----:B0-----:R0:W-:Y:S01]  /*3730*/  STG.E.U16 [R26.64], R4 ;  /* 0x000000041a007986 */ /* 0x0011e2000c101504 */
[-C--:B------:R-:W-:Y:S02]  /*3740*/  LEA.HI.X.SX32 R49, R52, R20.reuse, 0x1, P4 ;  /* 0x0000001434317211 */ /* 0x080fe400020f0eff */
[----:B------:R-:W-:Y:S01]  /*3750*/  LEA.HI.X.SX32 R47, R54, R20, 0x1, P5 ;  /* 0x00000014362f7211 */ /* 0x000fe200028f0eff */
[C---:B------:R-:W-:Y:S01]  /*3760*/  IMAD R78, R25.reuse, 0x2, R76 ;  /* 0x00000002194e7824 */ /* 0x040fe200078e024c */
[-C--:B------:R-:W-:Y:S01]  /*3770*/  LEA R22, P3, R56, R21.reuse, 0x1 ;  /* 0x0000001538167211 */ /* 0x080fe200078608ff */
[----:B-1----:R1:W-:Y:S01]  /*3780*/  STG.E.U16 [R28.64], R16 ;  /* 0x000000101c007986 */ /* 0x0023e2000c101504 */
[----:B------:R-:W-:Y:S02]  /*3790*/  LEA R52, P5, R60, R21, 0x1 ;  /* 0x000000153c347211 */ /* 0x000fe400078a08ff */
[----:B------:R-:W-:-:S02]  /*37a0*/  LEA R80, R25, R78, 0x1 ;  /* 0x0000004e19507211 */ /* 0x000fc400078e08ff */
[-C--:B------:R-:W-:Y:S02]  /*37b0*/  LEA.HI.X.SX32 R23, R56, R20.reuse, 0x1, P3 ;  /* 0x0000001438177211 */ /* 0x080fe400018f0eff */
[-C--:B------:R-:W-:Y:S01]  /*37c0*/  LEA.HI.X.SX32 R53, R60, R20.reuse, 0x1, P5 ;  /* 0x000000143c357211 */ /* 0x080fe200028f0eff */
[----:B------:R-:W-:Y:S01]  /*37d0*/  IMAD R82, R25, 0x2, R80 ;  /* 0x0000000219527824 */ /* 0x000fe200078e0250 */
[-C--:B------:R-:W-:Y:S02]  /*37e0*/  LEA R60, P3, R64, R21.reuse, 0x1 ;  /* 0x00000015403c7211 */ /* 0x080fe400078608ff */
[----:B------:R-:W-:Y:S02]  /*37f0*/  LEA R56, P5, R68, R21, 0x1 ;  /* 0x0000001544387211 */ /* 0x000fe400078a08ff */
[-C--:B------:R-:W-:Y:S01]  /*3800*/  LEA.HI.X.SX32 R61, R64, R20.reuse, 0x1, P3 ;  /* 0x00000014403d7211 */ /* 0x080fe200018f0eff */
[----:B--2---:R-:W-:Y:S01]  /*3810*/  STG.E.U16 [R30.64], R12 ;  /* 0x0000000c1e007986 */ /* 0x004fe2000c101504 */
[----:B------:R-:W-:-:S02]  /*3820*/  LEA.HI.X.SX32 R57, R68, R20, 0x1, P5 ;  /* 0x0000001444397211 */ /* 0x000fc400028f0eff */
[CC--:B------:R-:W-:Y:S01]  /*3830*/  LEA R64, P5, R24.reuse, R21.reuse, 0x1 ;  /* 0x0000001518407211 */ /* 0x0c0fe200078a08ff */
[----:B------:R2:W-:Y:S01]  /*3840*/  STG.E.U16 [R32.64], R8 ;  /* 0x0000000820007986 */ /* 0x0005e2000c101504 */
[C---:B------:R-:W-:Y:S02]  /*3850*/  LEA R84, R25.reuse, R82, 0x1 ;  /* 0x0000005219547211 */ /* 0x040fe400078e08ff */
[-C--:B------:R-:W-:Y:S02]  /*3860*/  LEA.HI.X.SX32 R65, R24, R20.reuse, 0x1, P5 ;  /* 0x0000001418417211 */ /* 0x080fe400028f0eff */
[-C--:B------:R-:W-:Y:S01]  /*3870*/  LEA R54, P4, R58, R21.reuse, 0x1 ;  /* 0x000000153a367211 */ /* 0x080fe200078808ff */
[----:B------:R-:W-:Y:S01]  /*3880*/  IMAD R24, R25, 0x2, R84 ;  /* 0x0000000219187824 */ /* 0x000fe200078e0254 */
[----:B------:R-:W-:Y:S02]  /*3890*/  LEA R68, P3, R70, R21, 0x1 ;  /* 0x0000001546447211 */ /* 0x000fe400078608ff */
[----:B------:R-:W-:-:S02]  /*38a0*/  LEA.HI.X.SX32 R55, R58, R20, 0x1, P4 ;  /* 0x000000143a377211 */ /* 0x000fc400020f0eff */
[CC--:B------:R-:W-:Y:S02]  /*38b0*/  LEA R58, P4, R66.reuse, R21.reuse, 0x1 ;  /* 0x00000015423a7211 */ /* 0x0c0fe400078808ff */
[C---:B------:R-:W-:Y:S02]  /*38c0*/  LEA R88, R25.reuse, R24, 0x1 ;  /* 0x0000001819587211 */ /* 0x040fe400078e08ff */
[-C--:B------:R-:W-:Y:S02]  /*38d0*/  LEA.HI.X.SX32 R59, R66, R20.reuse, 0x1, P4 ;  /* 0x00000014423b7211 */ /* 0x080fe400020f0eff */
[----:B------:R-:W-:Y:S01]  /*38e0*/  LEA R66, P4, R72, R21, 0x1 ;  /* 0x0000001548427211 */ /* 0x000fe200078808ff */
[----:B------:R-:W-:Y:S01]  /*38f0*/  IMAD R90, R25, 0x2, R88 ;  /* 0x00000002195a7824 */ /* 0x000fe200078e0258 */
[-C--:B------:R-:W-:Y:S02]  /*3900*/  LEA.HI.X.SX32 R69, R70, R20.reuse, 0x1, P3 ;  /* 0x0000001446457211 */ /* 0x080fe400018f0eff */
[----:B------:R-:W-:-:S02]  /*3910*/  LEA.HI.X.SX32 R67, R72, R20, 0x1, P4 ;  /* 0x0000001448437211 */ /* 0x000fc400020f0eff */
[-C--:B------:R-:W-:Y:S02]  /*3920*/  LEA R74, P3, R76, R21.reuse, 0x1 ;  /* 0x000000154c4a7211 */ /* 0x080fe400078608ff */
[-C--:B------:R-:W-:Y:S02]  /*3930*/  LEA R72, P4, R78, R21.reuse, 0x1 ;  /* 0x000000154e487211 */ /* 0x080fe400078808ff */
[----:B------:R-:W-:Y:S02]  /*3940*/  LEA R70, P5, R80, R21, 0x1 ;  /* 0x0000001550467211 */ /* 0x000fe400078a08ff */
[C---:B------:R-:W-:Y:S02]  /*3950*/  LEA R92, R25.reuse, R90, 0x1 ;  /* 0x0000005a195c7211 */ /* 0x040fe400078e08ff */
[-C--:B------:R-:W-:Y:S02]  /*3960*/  LEA.HI.X.SX32 R75, R76, R20.reuse, 0x1, P3 ;  /* 0x000000144c4b7211 */ /* 0x080fe400018f0eff */
[-C--:B------:R-:W-:Y:S01]  /*3970*/  LEA.HI.X.SX32 R73, R78, R20.reuse, 0x1, P4 ;  /* 0x000000144e497211 */ /* 0x080fe200020f0eff */
[----:B------:R-:W-:Y:S01]  /*3980*/  IMAD R83, R25, 0x2, R92 ;  /* 0x0000000219537824 */ /* 0x000fe200078e025c */
[----:B------:R-:W-:-:S02]  /*3990*/  LEA.HI.X.SX32 R71, R80, R20, 0x1, P5 ;  /* 0x0000001450477211 */ /* 0x000fc400028f0eff */
[-C--:B------:R-:W-:Y:S02]  /*39a0*/  LEA R80, P3, R82, R21.reuse, 0x1 ;  /* 0x0000001552507211 */ /* 0x080fe400078608ff */
[-C--:B------:R-:W-:Y:S02]  /*39b0*/  LEA R78, P4, R84, R21.reuse, 0x1 ;  /* 0x00000015544e7211 */ /* 0x080fe400078808ff */
[----:B------:R-:W-:Y:S02]  /*39c0*/  LEA R76, P5, R24, R21, 0x1 ;  /* 0x00000015184c7211 */ /* 0x000fe400078a08ff */
[-C--:B------:R-:W-:Y:S02]  /*39d0*/  LEA.HI.X.SX32 R81, R82, R20.reuse, 0x1, P3 ;  /* 0x0000001452517211 */ /* 0x080fe400018f0eff */
[-C--:B------:R-:W-:Y:S02]  /*39e0*/  LEA.HI.X.SX32 R79, R84, R20.reuse, 0x1, P4 ;  /* 0x00000014544f7211 */ /* 0x080fe400020f0eff */
[----:B------:R-:W-:-:S02]  /*39f0*/  LEA.HI.X.SX32 R77, R24, R20, 0x1, P5 ;  /* 0x00000014184d7211 */ /* 0x000fc400028f0eff */
[-C--:B------:R-:W-:Y:S02]  /*3a00*/  LEA R84, P3, R88, R21.reuse, 0x1 ;  /* 0x0000001558547211 */ /* 0x080fe400078608ff */
[-C--:B------:R-:W-:Y:S02]  /*3a10*/  LEA R86, P4, R90, R21.reuse, 0x1 ;  /* 0x000000155a567211 */ /* 0x080fe400078808ff */
[-C--:B------:R-:W-:Y:S02]  /*3a20*/  LEA R24, P5, R92, R21.reuse, 0x1 ;  /* 0x000000155c187211 */ /* 0x080fe400078a08ff */
[----:B------:R-:W-:Y:S02]  /*3a30*/  LEA R82, P6, R83, R21, 0x1 ;  /* 0x0000001553527211 */ /* 0x000fe400078c08ff */
[-C--:B------:R-:W-:Y:S02]  /*3a40*/  LEA.HI.X.SX32 R85, R88, R20.reuse, 0x1, P3 ;  /* 0x0000001458557211 */ /* 0x080fe400018f0eff */
[----:B------:R-:W-:-:S02]  /*3a50*/  LEA.HI.X.SX32 R87, R90, R20, 0x1, P4 ;  /* 0x000000145a577211 */ /* 0x000fc400020f0eff */
[-C--:B------:R-:W-:Y:S02]  /*3a60*/  LEA.HI.X.SX32 R25, R92, R20.reuse, 0x1, P5 ;  /* 0x000000145c197211 */ /* 0x080fe400028f0eff */
[----:B------:R-:W-:Y:S02]  /*3a70*/  LEA.HI.X.SX32 R83, R83, R20, 0x1, P6 ;  /* 0x0000001453537211 */ /* 0x000fe400030f0eff */
[----:B------:R-:W-:Y:S02]  /*3a80*/  PRMT R20, R4, 0x7632, R20 ;  /* 0x0000763204147816 */ /* 0x000fe40000000014 */
[----:B------:R-:W-:Y:S02]  /*3a90*/  PRMT R21, R16, 0x7632, R21 ;  /* 0x0000763210157816 */ /* 0x000fe40000000015 */
[----:B0-----:R-:W-:Y:S01]  /*3aa0*/  PRMT R27, R12, 0x7632, R27 ;  /* 0x000076320c1b7816 */ /* 0x001fe2000000001b */
[----:B------:R0:W-:Y:S01]  /*3ab0*/  STG.E.U16 [R36.64], R20 ;  /* 0x0000001424007986 */ /* 0x0001e2000c101504 */
[----:B-1----:R-:W-:-:S02]  /*3ac0*/  PRMT R29, R8, 0x7632, R29 ;  /* 0x00007632081d7816 */ /* 0x002fc4000000001d */
[----:B------:R-:W-:Y:S01]  /*3ad0*/  PRMT R4, R5, 0x7632, R4 ;  /* 0x0000763205047816 */ /* 0x000fe20000000004 */
[----:B------:R-:W-:Y:S01]  /*3ae0*/  STG.E.U16 [R34.64], R21 ;  /* 0x0000001522007986 */ /* 0x000fe2000c101504 */
[----:B--2---:R-:W-:Y:S02]  /*3af0*/  PRMT R8, R17, 0x7632, R8 ;  /* 0x0000763211087816 */ /* 0x004fe40000000008 */
[----:B------:R-:W-:Y:S01]  /*3b00*/  PRMT R12, R13, 0x7632, R12 ;  /* 0x000076320d0c7816 */ /* 0x000fe2000000000c */
[----:B------:R-:W-:Y:S01]  /*3b10*/  STG.E.U16 [R38.64], R27 ;  /* 0x0000001b26007986 */ /* 0x000fe2000c101504 */
[----:B------:R-:W-:Y:S02]  /*3b20*/  PRMT R26, R9, 0x7632, R26 ;  /* 0x00007632091a7816 */ /* 0x000fe4000000001a */
[----:B------:R-:W-:Y:S01]  /*3b30*/  PRMT R33, R6, 0x7632, R33 ;  /* 0x0000763206217816 */ /* 0x000fe20000000021 */
[----:B------:R1:W-:Y:S01]  /*3b40*/  STG.E.U16 [R42.64], R29 ;  /* 0x0000001d2a007986 */ /* 0x0003e2000c101504 */
[----:B------:R-:W-:-:S02]  /*3b50*/  PRMT R32, R18, 0x7632, R32 ;  /* 0x0000763212207816 */ /* 0x000fc40000000020 */
[----:B0-----:R-:W-:Y:S01]  /*3b60*/  PRMT R37, R14, 0x7632, R37 ;  /* 0x000076320e257816 */ /* 0x001fe20000000025 */
[----:B------:R0:W-:Y:S01]  /*3b70*/  STG.E.U16 [R40.64], R5 ;  /* 0x0000000528007986 */ /* 0x0001e2000c101504 */
[----:B------:R-:W-:Y:S02]  /*3b80*/  PRMT R36, R10, 0x7632, R36 ;  /* 0x000076320a247816 */ /* 0x000fe40000000024 */
[----:B------:R-:W-:Y:S01]  /*3b90*/  FSEL R63, R63, -INF , P2 ;  /* 0xff8000003f3f7808 */ /* 0x000fe20001000000 */
[----:B------:R-:W-:Y:S04]  /*3ba0*/  STG.E.U16 [R44.64], R17 ;  /* 0x000000112c007986 */ /* 0x000fe8000c101504 */
[----:B------:R-:W-:Y:S01]  /*3bb0*/  STG.E.U16 [R50.64], R13 ;  /* 0x0000000d32007986 */ /* 0x000fe2000c101504 */
[----:B-1----:R-:W-:Y:S01]  /*3bc0*/  PRMT R42, R7, 0x7632, R42 ;  /* 0x00007632072a7816 */ /* 0x002fe2000000002a */
[----:B------:R-:W-:Y:S01]  /*3bd0*/  FFMA R63, R63, 0.69314718246459960938, R2 ;  /* 0x3f3172183f3f7823 */ /* 0x000fe20000000002 */
[----:B------:R-:W-:Y:S01]  /*3be0*/  PRMT R43, R19, 0x7632, R43 ;  /* 0x00007632132b7816 */ /* 0x000fe2000000002b */
[----:B------:R-:W-:Y:S01]  /*3bf0*/  STG.E.U16 [R48.64], R9 ;  /* 0x0000000930007986 */ /* 0x000fe2000c101504 */
[----:B0-----:R-:W-:-:S02]  /*3c00*/  PRMT R41, R11, 0x7632, R41 ;  /* 0x000076320b297816 */ /* 0x001fc40000000029 */
[----:B------:R-:W-:Y:S01]  /*3c10*/  FSEL R5, R62, -INF , P1 ;  /* 0xff8000003e057808 */ /* 0x000fe20000800000 */
[----:B------:R-:W-:Y:S04]  /*3c20*/  STG.E.U16 [R46.64], R4 ;  /* 0x000000042e007986 */ /* 0x000fe8000c101504 */
[----:B------:R-:W-:Y:S01]  /*3c30*/  STG.E.U16 [R22.64], R8 ;  /* 0x0000000816007986 */ /* 0x000fe2000c101504 */
[----:B------:R-:W-:Y:S01]  /*3c40*/  FFMA R62, R5, 0.69314718246459960938, R0 ;  /* 0x3f317218053e7823 */ /* 0x000fe20000000000 */
[----:B------:R-:W-:Y:S02]  /*3c50*/  LOP3.LUT R0, R91, 0x1f8, RZ, 0xc0, !PT ;  /* 0x000001f85b007812 */ /* 0x000fe400078ec0ff */
[----:B------:R0:W-:Y:S04]  /*3c60*/  STG.E.U16 [R54.64], R12 ;  /* 0x0000000c36007986 */ /* 0x0001e8000c101504 */
[----:B------:R1:W-:Y:S04]  /*3c70*/  STG.E.U16 [R52.64], R26 ;  /* 0x0000001a34007986 */ /* 0x0003e8000c101504 */
[----:B------:R1:W-:Y:S04]  /*3c80*/  STG.E.U16 [R60.64], R6 ;  /* 0x000000063c007986 */ /* 0x0003e8000c101504 */
[----:B------:R1:W-:Y:S01]  /*3c90*/  STG.E.U16 [R58.64], R18 ;  /* 0x000000123a007986 */ /* 0x0003e2000c101504 */
[----:B0-----:R-:W-:-:S03]  /*3ca0*/  PRMT R12, R15, 0x7632, R12 ;  /* 0x000076320f0c7816 */ /* 0x001fc6000000000c */
[----:B------:R1:W-:Y:S04]  /*3cb0*/  STG.E.U16 [R56.64], R14 ;  /* 0x0000000e38007986 */ /* 0x0003e8000c101504 */
        /* <DEDUP_REMOVED lines=13> */
[----:B------:R-:W-:Y:S06]  /*3d90*/  BAR.SYNC.DEFER_BLOCKING 0x0 ;  /* 0x0000000000007b1d */ /* 0x000fec0000010000 */
[----:B------:R1:W-:Y:S04]  /*3da0*/  STS.64 [R0], R62 ;  /* 0x0000003e00007388 */ /* 0x0003e80000000a00 */
[----:B------:R-:W-:Y:S06]  /*3db0*/  BAR.SYNC.DEFER_BLOCKING 0x0 ;  /* 0x0000000000007b1d */ /* 0x000fec0000010000 */
[----:B------:R-:W-:Y:S05]  /*3dc0*/  @P0 EXIT ;  /* 0x000000000000094d */ /* 0x000fea0003800000 */
[----:B-1----:R-:W0:Y:S01]  /*3dd0*/  LDS R3, [R3] ;  /* 0x0000000003037984 */ /* 0x002e220000000800 */
[----:B------:R-:W-:-:S02]  /*3de0*/  IMAD R0, R93, c[0x0][0x1cc], RZ ;  /* 0x000073005d007a24 */ /* 0x000fc400078e02ff */
[C---:B------:R-:W-:Y:S02]  /*3df0*/  IMAD.SHL.U32 R5, R89.reuse, 0x4, RZ ;  /* 0x0000000459057824 */ /* 0x040fe400078e00ff */
[----:B------:R-:W-:Y:S01]  /*3e00*/  IMAD.HI R7, R89, 0x4, RZ ;  /* 0x0000000459077827 */ /* 0x000fe200078e02ff */
[----:B------:R-:W-:-:S03]  /*3e10*/  SHF.L.U32 R4, R0, 0x2, RZ ;  /* 0x0000000200047819 */ /* 0x000fc600000006ff */
[----:B------:R-:W-:Y:S01]  /*3e20*/  IMAD.HI R0, R0, 0x4, RZ ;  /* 0x0000000400007827 */ /* 0x000fe200078e02ff */
[----:B------:R-:W-:-:S04]  /*3e30*/  IADD3 R4, P0, P1, R5, c[0x0][0x180], R4 ;  /* 0x0000600005047a10 */ /* 0x000fc8000791e004 */
[----:B------:R-:W-:-:S05]  /*3e40*/  IADD3.X R5, R7, c[0x0][0x184], R0, P0, P1 ;  /* 0x0000610007057a10 */ /* 0x000fca00007e2400 */
[----:B0-----:R-:W-:Y:S01]  /*3e50*/  STG.E [R4.64], R3 ;  /* 0x0000000304007986 */ /* 0x001fe2000c101904 */
[----:B------:R-:W-:Y:S05]  /*3e60*/  EXIT ;  /* 0x000000000000794d */ /* 0x000fea0003800000 */
.L_x_3:
[----:B------:R-:W-:-:S00]  /*3e70*/  BRA `(.L_x_3) ;  /* 0xfffffff000007947 */ /* 0x000fc0000383ffff */
[----:B------:R-:W-:-:S00]  /*3e80*/  NOP ;  /* 0x0000000000007918 */ /* 0x000fc00000000000 */
[----:B------:R-:W-:-:S00]  /*3e90*/  NOP ;  /* 0x0000000000007918 */ /* 0x000fc00000000000 */
[----:B------:R-:W-:-:S00]  /*3ea0*/  NOP ;  /* 0x0000000000007918 */ /* 0x000fc00000000000 */
[----:B------:R-:W-:-:S00]  /*3eb0*/  NOP ;  /* 0x0000000000007918 */ /* 0x000fc00000000000 */
[----:B------:R-:W-:-:S00]  /*3ec0*/  NOP ;  /* 0x0000000000007918 */ /* 0x000fc00000000000 */
[----:B------:R-:W-:-:S00]  /*3ed0*/  NOP ;  /* 0x0000000000007918 */ /* 0x000fc00000000000 */
[----:B------:R-:W-:-:S00]  /*3ee0*/  NOP ;  /* 0x0000000000007918 */ /* 0x000fc00000000000 */
[----:B------:R-:W-:-:S00]  /*3ef0*/  NOP ;  /* 0x0000000000007918 */ /* 0x000fc00000000000 */
.L_x_4:


//--------------------- .nv.global.init           --------------------------
	.section	.nv.global.init,"aw",@progbits
.nv.global.init:
	.type		_$_str,@object
	.size		_$_str,(.L_0 - _$_str)
_$_str:
        /*0000*/ 	.byte	0x5f, 0x5f, 0x43, 0x55, 0x44, 0x41, 0x5f, 0x46, 0x54, 0x5a, 0x00
.L_0:


//--------------------- .nv.shared.attn_fwd       --------------------------
	.section	.nv.shared.attn_fwd,"aw",@nobits
	.sectionflags	@""
	.align	16
